// auto-generated by cutlass_sweep.gemm — config: {"arch": "sm_100", "cluster_m": 2, "cluster_n": 2, "dtype": "int8", "dtype_b": "int8", "layout": "nt", "stages": 0, "tile_k": 128, "tile_m": 256, "tile_n": 64}
#include "cutlass/cutlass.h"
#include "cutlass/gemm/collective/collective_builder.hpp"
#include "cutlass/gemm/device/gemm_universal_adapter.h"
#include "cutlass/gemm/kernel/gemm_universal.hpp"
#include "cutlass/epilogue/collective/collective_builder.hpp"

using ElemA = int8_t;
using ElemB = int8_t;
using ElemCD = int8_t;
using Acc  = int32_t;
using TileShape    = cute::Shape<cute::_256, cute::_64, cute::_128>;
using ClusterShape = cute::Shape<cute::_2, cute::_2, cute::_1>;

using CollectiveEpilogue = typename cutlass::epilogue::collective::CollectiveBuilder<
    cutlass::arch::Sm100, cutlass::arch::OpClassTensorOp,
    TileShape, ClusterShape,
    cutlass::epilogue::collective::EpilogueTileAuto,
    Acc, Acc,
    ElemCD, cutlass::layout::RowMajor, 128 / cutlass::sizeof_bits<ElemCD>::value,
    ElemCD, cutlass::layout::RowMajor, 128 / cutlass::sizeof_bits<ElemCD>::value,
    cutlass::epilogue::collective::EpilogueScheduleAuto
  >::CollectiveOp;

using CollectiveMainloop = typename cutlass::gemm::collective::CollectiveBuilder<
    cutlass::arch::Sm100, cutlass::arch::OpClassTensorOp,
    ElemA, cutlass::layout::RowMajor, 128 / cutlass::sizeof_bits<ElemA>::value,
    ElemB, cutlass::layout::ColumnMajor, 128 / cutlass::sizeof_bits<ElemB>::value,
    Acc,
    TileShape, ClusterShape,
    cutlass::gemm::collective::StageCountAutoCarveout<static_cast<int>(sizeof(typename CollectiveEpilogue::SharedStorage))>,
    cutlass::gemm::collective::KernelScheduleAuto
  >::CollectiveOp;

using GemmKernel = cutlass::gemm::kernel::GemmUniversal<
    cute::Shape<int,int,int,int>,
    CollectiveMainloop,
    CollectiveEpilogue
>;
using Gemm = cutlass::gemm::device::GemmUniversalAdapter<GemmKernel>;

// Force the device kernel symbol into the cubin without needing a host main.
auto* _anchor = &cutlass::device_kernel<GemmKernel>;


// ===== COMPILED SASS (sm_100a) =====

	.target	sm_100a

	.elftype	@"ET_EXEC"


//--------------------- .note.nv.tkinfo           --------------------------
	.section	.note.nv.tkinfo,"",@"SHT_NOTE"
	.sectionflags	@"SHF_NOTE_NV_TKINFO"
	.tkinfo
        /*0018*/ 	.word	0x00000002
        /*0030*/ 	.string	""
        /*0030*/ 	.string	"ptxas"
        /*0030*/ 	.string	"Cuda compilation tools, release 13.0, V13.0.88"
        /*0030*/ 	.string	"Build cuda_13.0.r13.0/compiler.36424714_0"
        /*0030*/ 	.string	"-arch sm_100a -m 64 "



//--------------------- .note.nv.cuinfo           --------------------------
	.section	.note.nv.cuinfo,"",@"SHT_NOTE"
	.sectionflags	@"SHF_NOTE_NV_CUINFO"
        /*0018*/ 	.short	0x0002
        /*001a*/ 	.short	0x0064
        /*001c*/ 	.short	0x0082
	.zero		2


//--------------------- .nv.info                  --------------------------
	.section	.nv.info,"",@"SHT_CUDA_INFO"
	.align	4


	//----- nvinfo : EIATTR_REGCOUNT
	.align		4
        /*0000*/ 	.byte	0x04, 0x2f
        /*0002*/ 	.short	(.L_19 - .L_18)
	.align		4
.L_18:
        /*0004*/ 	.word	index@(_ZN7cutlass13device_kernelINS_4gemm6kernel13GemmUniversalIN4cute5tupleIJiiiiEEENS1_10collective13CollectiveMmaINS1_35MainloopSm100TmaUmmaWarpSpecializedILi10ELi2ELi4ENS5_IJNS4_1CILi2EEESB_NSA_ILi1EEEEEEEENS5_IJNSA_ILi256EEENSA_ILi64EEENSA_ILi128EEEEEEaNS5_IJlSC_lEEEaSJ_NS4_8TiledMMAINS4_8MMA_AtomIJNS4_21SM100_MMA_S8_2x1SM_SSIaaiLi256ELi64ELNS4_4UMMA5MajorE0ELSO_0ELNSN_8SaturateE0EEEEEENS4_6LayoutINS5_IJSC_SC_SC_EEENS5_IJNSA_ILi0EEESU_SU_EEEEENS5_IJNS4_10UnderscoreESX_SX_EEEEENS4_28SM100_TMA_2SM_LOAD_MULTICASTENS4_14ComposedLayoutINS4_7SwizzleILi3ELi4ELi3EEENS4_18smem_ptr_flag_bitsILi8EEENSS_INS5_IJNSA_ILi8EEESH_EEENS5_IJSH_SC_EEEEEEEvNS4_8identityENS4_18SM100_TMA_2SM_LOADES1A_vS1B_EENS_8epilogue10collective18CollectiveEpilogueINS1E_23Sm100TmaWarpSpecializedILi1ELi1ELi64ELb0ELb0EEEJNS5_IJSH_SG_SH_EEENS5_IJNSS_ISH_SC_EENSS_ISG_SC_EEEEEaSJ_aSJ_NS1E_6fusion15FusionCallbacksIS1I_NS1N_17LinearCombinationIaiaiLNS_15FloatRoundStyleE2EEES1J_S1M_JEEENS4_5SM1004TMEM4LOAD26SM100_TMEM_LOAD_32dp32b64xENS4_13SM90_TMA_LOADENS11_INS12_ILi2ELi4ELi3EEES15_NSS_INS5_IJS16_SG_EEENS5_IJSG_SC_EEEEEEENS4_39AutoVectorizingCopyWithAssumedAlignmentILi128EEENS4_14SM90_TMA_STOREES22_S24_S24_EEEvvEEEEvNT_6ParamsE)
        /*0008*/ 	.word	0x0000009d


	//----- nvinfo : EIATTR_FRAME_SIZE
	.align		4
.L_19:
        /*000c*/ 	.byte	0x04, 0x11
        /*000e*/ 	.short	(.L_21 - .L_20)
	.align		4
.L_20:
        /*0010*/ 	.word	index@($__internal_2_$__cuda_sm10x_tcgen05_guardrail_trap_unallocated_columns_being_dealloced)
        /*0014*/ 	.word	0x00000000


	//----- nvinfo : EIATTR_FRAME_SIZE
	.align		4
.L_21:
        /*0018*/ 	.byte	0x04, 0x11
        /*001a*/ 	.short	(.L_23 - .L_22)
	.align		4
.L_22:
        /*001c*/ 	.word	index@($__internal_1_$__cuda_sm10x_tcgen05_guardrail_trap_phase_invalid_during_alloc)
        /*0020*/ 	.word	0x00000000


	//----- nvinfo : EIATTR_FRAME_SIZE
	.align		4
.L_23:
        /*0024*/ 	.byte	0x04, 0x11
        /*0026*/ 	.short	(.L_25 - .L_24)
	.align		4
.L_24:
        /*0028*/ 	.word	index@($__internal_0_$__cuda_sm10x_tcgen05_guardrail_trap_col_being_dealloced_not_returned_by_alloc)
        /*002c*/ 	.word	0x00000000


	//----- nvinfo : EIATTR_FRAME_SIZE
	.align		4
.L_25:
        /*0030*/ 	.byte	0x04, 0x11
        /*0032*/ 	.short	(.L_27 - .L_26)
	.align		4
.L_26:
        /*0034*/ 	.word	index@(_ZN7cutlass13device_kernelINS_4gemm6kernel13GemmUniversalIN4cute5tupleIJiiiiEEENS1_10collective13CollectiveMmaINS1_35MainloopSm100TmaUmmaWarpSpecializedILi10ELi2ELi4ENS5_IJNS4_1CILi2EEESB_NSA_ILi1EEEEEEEENS5_IJNSA_ILi256EEENSA_ILi64EEENSA_ILi128EEEEEEaNS5_IJlSC_lEEEaSJ_NS4_8TiledMMAINS4_8MMA_AtomIJNS4_21SM100_MMA_S8_2x1SM_SSIaaiLi256ELi64ELNS4_4UMMA5MajorE0ELSO_0ELNSN_8SaturateE0EEEEEENS4_6LayoutINS5_IJSC_SC_SC_EEENS5_IJNSA_ILi0EEESU_SU_EEEEENS5_IJNS4_10UnderscoreESX_SX_EEEEENS4_28SM100_TMA_2SM_LOAD_MULTICASTENS4_14ComposedLayoutINS4_7SwizzleILi3ELi4ELi3EEENS4_18smem_ptr_flag_bitsILi8EEENSS_INS5_IJNSA_ILi8EEESH_EEENS5_IJSH_SC_EEEEEEEvNS4_8identityENS4_18SM100_TMA_2SM_LOADES1A_vS1B_EENS_8epilogue10collective18CollectiveEpilogueINS1E_23Sm100TmaWarpSpecializedILi1ELi1ELi64ELb0ELb0EEEJNS5_IJSH_SG_SH_EEENS5_IJNSS_ISH_SC_EENSS_ISG_SC_EEEEEaSJ_aSJ_NS1E_6fusion15FusionCallbacksIS1I_NS1N_17LinearCombinationIaiaiLNS_15FloatRoundStyleE2EEES1J_S1M_JEEENS4_5SM1004TMEM4LOAD26SM100_TMEM_LOAD_32dp32b64xENS4_13SM90_TMA_LOADENS11_INS12_ILi2ELi4ELi3EEES15_NSS_INS5_IJS16_SG_EEENS5_IJSG_SC_EEEEEEENS4_39AutoVectorizingCopyWithAssumedAlignmentILi128EEENS4_14SM90_TMA_STOREES22_S24_S24_EEEvvEEEEvNT_6ParamsE)
        /*0038*/ 	.word	0x00000000


	//----- nvinfo : EIATTR_MIN_STACK_SIZE
	.align		4
.L_27:
        /*003c*/ 	.byte	0x04, 0x12
        /*003e*/ 	.short	(.L_29 - .L_28)
	.align		4
.L_28:
        /*0040*/ 	.word	index@(_ZN7cutlass13device_kernelINS_4gemm6kernel13GemmUniversalIN4cute5tupleIJiiiiEEENS1_10collective13CollectiveMmaINS1_35MainloopSm100TmaUmmaWarpSpecializedILi10ELi2ELi4ENS5_IJNS4_1CILi2EEESB_NSA_ILi1EEEEEEEENS5_IJNSA_ILi256EEENSA_ILi64EEENSA_ILi128EEEEEEaNS5_IJlSC_lEEEaSJ_NS4_8TiledMMAINS4_8MMA_AtomIJNS4_21SM100_MMA_S8_2x1SM_SSIaaiLi256ELi64ELNS4_4UMMA5MajorE0ELSO_0ELNSN_8SaturateE0EEEEEENS4_6LayoutINS5_IJSC_SC_SC_EEENS5_IJNSA_ILi0EEESU_SU_EEEEENS5_IJNS4_10UnderscoreESX_SX_EEEEENS4_28SM100_TMA_2SM_LOAD_MULTICASTENS4_14ComposedLayoutINS4_7SwizzleILi3ELi4ELi3EEENS4_18smem_ptr_flag_bitsILi8EEENSS_INS5_IJNSA_ILi8EEESH_EEENS5_IJSH_SC_EEEEEEEvNS4_8identityENS4_18SM100_TMA_2SM_LOADES1A_vS1B_EENS_8epilogue10collective18CollectiveEpilogueINS1E_23Sm100TmaWarpSpecializedILi1ELi1ELi64ELb0ELb0EEEJNS5_IJSH_SG_SH_EEENS5_IJNSS_ISH_SC_EENSS_ISG_SC_EEEEEaSJ_aSJ_NS1E_6fusion15FusionCallbacksIS1I_NS1N_17LinearCombinationIaiaiLNS_15FloatRoundStyleE2EEES1J_S1M_JEEENS4_5SM1004TMEM4LOAD26SM100_TMEM_LOAD_32dp32b64xENS4_13SM90_TMA_LOADENS11_INS12_ILi2ELi4ELi3EEES15_NSS_INS5_IJS16_SG_EEENS5_IJSG_SC_EEEEEEENS4_39AutoVectorizingCopyWithAssumedAlignmentILi128EEENS4_14SM90_TMA_STOREES22_S24_S24_EEEvvEEEEvNT_6ParamsE)
        /*0044*/ 	.word	0x00000000
.L_29:


//--------------------- .nv.compat                --------------------------
	.section	.nv.compat,"",@"SHT_CUDA_COMPAT_INFO"
	.align	4
        /*0000*/ 	.byte	0x02, 0x09, 0x01, 0x00, 0x02, 0x02, 0x03, 0x00, 0x02, 0x05, 0x06, 0x00, 0x03, 0x07, 0x01, 0x01
        /*0010*/ 	.byte	0x02, 0x03, 0x01, 0x00, 0x02, 0x06, 0x01, 0x00, 0x04, 0x0b, 0x08, 0x00, 0x01, 0x00, 0x00, 0x00
        /*0020*/ 	.byte	0x00, 0x00, 0x00, 0x00


//--------------------- .nv.info._ZN7cutlass13device_kernelINS_4gemm6kernel13GemmUniversalIN4cute5tupleIJiiiiEEENS1_10collective13CollectiveMmaINS1_35MainloopSm100TmaUmmaWarpSpecializedILi10ELi2ELi4ENS5_IJNS4_1CILi2EEESB_NSA_ILi1EEEEEEEENS5_IJNSA_ILi256EEENSA_ILi64EEENSA_ILi128EEEEEEaNS5_IJlSC_lEEEaSJ_NS4_8TiledMMAINS4_8MMA_AtomIJNS4_21SM100_MMA_S8_2x1SM_SSIaaiLi256ELi64ELNS4_4UMMA5MajorE0ELSO_0ELNSN_8SaturateE0EEEEEENS4_6LayoutINS5_IJSC_SC_SC_EEENS5_IJNSA_ILi0EEESU_SU_EEEEENS5_IJNS4_10UnderscoreESX_SX_EEEEENS4_28SM100_TMA_2SM_LOAD_MULTICASTENS4_14ComposedLayoutINS4_7SwizzleILi3ELi4ELi3EEENS4_18smem_ptr_flag_bitsILi8EEENSS_INS5_IJNSA_ILi8EEESH_EEENS5_IJSH_SC_EEEEEEEvNS4_8identityENS4_18SM100_TMA_2SM_LOADES1A_vS1B_EENS_8epilogue10collective18CollectiveEpilogueINS1E_23Sm100TmaWarpSpecializedILi1ELi1ELi64ELb0ELb0EEEJNS5_IJSH_SG_SH_EEENS5_IJNSS_ISH_SC_EENSS_ISG_SC_EEEEEaSJ_aSJ_NS1E_6fusion15FusionCallbacksIS1I_NS1N_17LinearCombinationIaiaiLNS_15FloatRoundStyleE2EEES1J_S1M_JEEENS4_5SM1004TMEM4LOAD26SM100_TMEM_LOAD_32dp32b64xENS4_13SM90_TMA_LOADENS11_INS12_ILi2ELi4ELi3EEES15_NSS_INS5_IJS16_SG_EEENS5_IJSG_SC_EEEEEEENS4_39AutoVectorizingCopyWithAssumedAlignmentILi128EEENS4_14SM90_TMA_STOREES22_S24_S24_EEEvvEEEEvNT_6ParamsE --------------------------
	.section	.nv.info._ZN7cutlass13device_kernelINS_4gemm6kernel13GemmUniversalIN4cute5tupleIJiiiiEEENS1_10collective13CollectiveMmaINS1_35MainloopSm100TmaUmmaWarpSpecializedILi10ELi2ELi4ENS5_IJNS4_1CILi2EEESB_NSA_ILi1EEEEEEEENS5_IJNSA_ILi256EEENSA_ILi64EEENSA_ILi128EEEEEEaNS5_IJlSC_lEEEaSJ_NS4_8TiledMMAINS4_8MMA_AtomIJNS4_21SM100_MMA_S8_2x1SM_SSIaaiLi256ELi64ELNS4_4UMMA5MajorE0ELSO_0ELNSN_8SaturateE0EEEEEENS4_6LayoutINS5_IJSC_SC_SC_EEENS5_IJNSA_ILi0EEESU_SU_EEEEENS5_IJNS4_10UnderscoreESX_SX_EEEEENS4_28SM100_TMA_2SM_LOAD_MULTICASTENS4_14ComposedLayoutINS4_7SwizzleILi3ELi4ELi3EEENS4_18smem_ptr_flag_bitsILi8EEENSS_INS5_IJNSA_ILi8EEESH_EEENS5_IJSH_SC_EEEEEEEvNS4_8identityENS4_18SM100_TMA_2SM_LOADES1A_vS1B_EENS_8epilogue10collective18CollectiveEpilogueINS1E_23Sm100TmaWarpSpecializedILi1ELi1ELi64ELb0ELb0EEEJNS5_IJSH_SG_SH_EEENS5_IJNSS_ISH_SC_EENSS_ISG_SC_EEEEEaSJ_aSJ_NS1E_6fusion15FusionCallbacksIS1I_NS1N_17LinearCombinationIaiaiLNS_15FloatRoundStyleE2EEES1J_S1M_JEEENS4_5SM1004TMEM4LOAD26SM100_TMEM_LOAD_32dp32b64xENS4_13SM90_TMA_LOADENS11_INS12_ILi2ELi4ELi3EEES15_NSS_INS5_IJS16_SG_EEENS5_IJSG_SC_EEEEEEENS4_39AutoVectorizingCopyWithAssumedAlignmentILi128EEENS4_14SM90_TMA_STOREES22_S24_S24_EEEvvEEEEvNT_6ParamsE,"",@"SHT_CUDA_INFO"
	.sectionflags	@""
	.align	4


	//----- nvinfo : EIATTR_CUDA_API_VERSION
	.align		4
        /*0000*/ 	.byte	0x04, 0x37
        /*0002*/ 	.short	(.L_31 - .L_30)
.L_30:
        /*0004*/ 	.word	0x00000082


	//----- nvinfo : EIATTR_KPARAM_INFO
	.align		4
.L_31:
        /*0008*/ 	.byte	0x04, 0x17
        /*000a*/ 	.short	(.L_33 - .L_32)
.L_32:
        /*000c*/ 	.word	0x00000000
        /*0010*/ 	.short	0x0000
        /*0012*/ 	.short	0x0000
        /*0014*/ 	.byte	0x00, 0xf0, 0x01, 0x20


	//----- nvinfo : EIATTR_AT_ENTRY_FRAGMENTS
	.align		4
.L_33:
        /*0018*/ 	.byte	0x04, 0x4f
        /*001a*/ 	.short	(.L_35 - .L_34)


	//   ....[0]....
.L_34:
        /*001c*/ 	.word	0x00000007


	//----- nvinfo : EIATTR_RESERVED_SMEM_USED
	.align		4
.L_35:
        /*0020*/ 	.byte	0x01, 0x41
	.zero		2


	//----- nvinfo : EIATTR_SPARSE_MMA_MASK
	.align		4
        /*0024*/ 	.byte	0x03, 0x50
        /*0026*/ 	.short	0x0000


	//----- nvinfo : EIATTR_TCGEN05_2CTA_USED
	.align		4
        /*0028*/ 	.byte	0x01, 0x52
	.zero		2


	//----- nvinfo : EIATTR_MAXREG_COUNT
	.align		4
        /*002c*/ 	.byte	0x03, 0x1b
        /*002e*/ 	.short	0x00ff


	//----- nvinfo : EIATTR_NUM_BARRIERS
	.align		4
        /*0030*/ 	.byte	0x02, 0x4c
        /*0032*/ 	.byte	0x07
	.zero		1


	//----- nvinfo : EIATTR_EXTERNS
	.align		4
        /*0034*/ 	.byte	0x04, 0x0f
        /*0036*/ 	.short	(.L_37 - .L_36)


	//   ....[0]....
	.align		4
.L_36:
        /*0038*/ 	.word	index@(__assertfail)


	//----- nvinfo : EIATTR_MERCURY_ISA_VERSION
	.align		4
.L_37:
        /*003c*/ 	.byte	0x03, 0x5f
        /*003e*/ 	.short	0x0101


	//----- nvinfo : EIATTR_INT_WARP_WIDE_INSTR_OFFSETS
	.align		4
        /*0040*/ 	.byte	0x04, 0x31
        /*0042*/ 	.short	(.L_39 - .L_38)


	//   ....[0]....
.L_38:
        /*0044*/ 	.word	0x00000df0


	//   ....[1]....
        /*0048*/ 	.word	0x00000e90


	//   ....[2]....
        /*004c*/ 	.word	0x00004690


	//   ....[3]....
        /*0050*/ 	.word	0x000046c0


	//   ....[4]....
        /*0054*/ 	.word	0x000046e0


	//   ....[5]....
        /*0058*/ 	.word	0x00005210


	//   ....[6]....
        /*005c*/ 	.word	0x000052c0


	//----- nvinfo : EIATTR_COOP_GROUP_MASK_REGIDS
	.align		4
.L_39:
        /*0060*/ 	.byte	0x04, 0x29
        /*0062*/ 	.short	(.L_41 - .L_40)


	//   ....[0]....
.L_40:
        /*0064*/ 	.word	0xffffffff


	//   ....[1]....
        /*0068*/ 	.word	0xffffffff


	//   ....[2]....
        /*006c*/ 	.word	0xffffffff


	//   ....[3]....
        /*0070*/ 	.word	0xffffffff


	//   ....[4]....
        /*0074*/ 	.word	0xffffffff


	//   ....[5]....
        /*0078*/ 	.word	0xffffffff


	//   ....[6]....
        /*007c*/ 	.word	0xffffffff


	//   ....[7]....
        /*0080*/ 	.word	0xffffffff


	//   ....[8]....
        /*0084*/ 	.word	0xffffffff


	//   ....[9]....
        /*0088*/ 	.word	0xffffffff


	//   ....[10]....
        /*008c*/ 	.word	0xffffffff


	//   ....[11]....
        /*0090*/ 	.word	0xffffffff


	//   ....[12]....
        /*0094*/ 	.word	0xffffffff


	//   ....[13]....
        /*0098*/ 	.word	0xffffffff


	//----- nvinfo : EIATTR_COOP_GROUP_INSTR_OFFSETS
	.align		4
.L_41:
        /*009c*/ 	.byte	0x04, 0x28
        /*009e*/ 	.short	(.L_43 - .L_42)


	//   ....[0]....
.L_42:
        /*00a0*/ 	.word	0x000000b0


	//   ....[1]....
        /*00a4*/ 	.word	0x00000510


	//   ....[2]....
        /*00a8*/ 	.word	0x000007c0


	//   ....[3]....
        /*00ac*/ 	.word	0x000008f0


	//   ....[4]....
        /*00b0*/ 	.word	0x000009e0


	//   ....[5]....
        /*00b4*/ 	.word	0x00000b40


	//   ....[6]....
        /*00b8*/ 	.word	0x00000cd0


	//   ....[7]....
        /*00bc*/ 	.word	0x00000f10


	//   ....[8]....
        /*00c0*/ 	.word	0x00002270


	//   ....[9]....
        /*00c4*/ 	.word	0x00003470


	//   ....[10]....
        /*00c8*/ 	.word	0x00003940


	//   ....[11]....
        /*00cc*/ 	.word	0x00003970


	//   ....[12]....
        /*00d0*/ 	.word	0x00004590


	//   ....[13]....
        /*00d4*/ 	.word	0x000047a0


	//----- nvinfo : EIATTR_VRC_CTA_INIT_COUNT
	.align		4
.L_43:
        /*00d8*/ 	.byte	0x02, 0x4a
        /*00da*/ 	.byte	0x80
	.zero		1


	//----- nvinfo : EIATTR_SYSCALL_OFFSETS
	.align		4
        /*00dc*/ 	.byte	0x04, 0x46
        /*00de*/ 	.short	(.L_45 - .L_44)


	//   ....[0]....
.L_44:
        /*00e0*/ 	.word	0x00005e30


	//   ....[1]....
        /*00e4*/ 	.word	0x00005f70


	//   ....[2]....
        /*00e8*/ 	.word	0x00006730


	//----- nvinfo : EIATTR_MBARRIER_INSTR_OFFSETS
	.align		4
.L_45:
        /*00ec*/ 	.byte	0x04, 0x39
        /*00ee*/ 	.short	(.L_47 - .L_46)


	//   ....[0]....
.L_46:
        /*00f0*/ 	.word	0x00000660
        /*00f4*/ 	.word	0x000000ff
        /*00f8*/ 	.word	0x00000000
        /*00fc*/ 	.short	0x0100
        /*00fe*/ 	.byte	0x04
	.zero		1


	//   ....[1]....
        /*0100*/ 	.word	0x00000670
        /*0104*/ 	.word	0x000000ff
        /*0108*/ 	.word	0x00000050
        /*010c*/ 	.short	0x0100
        /*010e*/ 	.byte	0x04
	.zero		1


	//   ....[2]....
        /*0110*/ 	.word	0x00000680
        /*0114*/ 	.word	0x000000ff
        /*0118*/ 	.word	0x00000008
        /*011c*/ 	.short	0x0100
        /*011e*/ 	.byte	0x04
	.zero		1


	//   ....[3]....
        /*0120*/ 	.word	0x00000690
        /*0124*/ 	.word	0x000000ff
        /*0128*/ 	.word	0x00000058
        /*012c*/ 	.short	0x0100
        /*012e*/ 	.byte	0x04
	.zero		1


	//   ....[4]....
        /*0130*/ 	.word	0x000006a0
        /*0134*/ 	.word	0x000000ff
        /*0138*/ 	.word	0x00000010
        /*013c*/ 	.short	0x0100
        /*013e*/ 	.byte	0x04
	.zero		1


	//   ....[5]....
        /*0140*/ 	.word	0x000006b0
        /*0144*/ 	.word	0x000000ff
        /*0148*/ 	.word	0x00000060
        /*014c*/ 	.short	0x0100
        /*014e*/ 	.byte	0x04
	.zero		1


	//   ....[6]....
        /*0150*/ 	.word	0x000006c0
        /*0154*/ 	.word	0x000000ff
        /*0158*/ 	.word	0x00000018
        /*015c*/ 	.short	0x0100
        /*015e*/ 	.byte	0x04
	.zero		1


	//   ....[7]....
        /*0160*/ 	.word	0x000006d0
        /*0164*/ 	.word	0x000000ff
        /*0168*/ 	.word	0x00000068
        /*016c*/ 	.short	0x0100
        /*016e*/ 	.byte	0x04
	.zero		1


	//   ....[8]....
        /*0170*/ 	.word	0x000006e0
        /*0174*/ 	.word	0x000000ff
        /*0178*/ 	.word	0x00000020
        /*017c*/ 	.short	0x0100
        /*017e*/ 	.byte	0x04
	.zero		1


	//   ....[9]....
        /*0180*/ 	.word	0x000006f0
        /*0184*/ 	.word	0x000000ff
        /*0188*/ 	.word	0x00000070
        /*018c*/ 	.short	0x0100
        /*018e*/ 	.byte	0x04
	.zero		1


	//   ....[10]....
        /*0190*/ 	.word	0x00000700
        /*0194*/ 	.word	0x000000ff
        /*0198*/ 	.word	0x00000028
        /*019c*/ 	.short	0x0100
        /*019e*/ 	.byte	0x04
	.zero		1


	//   ....[11]....
        /*01a0*/ 	.word	0x00000710
        /*01a4*/ 	.word	0x000000ff
        /*01a8*/ 	.word	0x00000078
        /*01ac*/ 	.short	0x0100
        /*01ae*/ 	.byte	0x04
	.zero		1


	//   ....[12]....
        /*01b0*/ 	.word	0x00000720
        /*01b4*/ 	.word	0x000000ff
        /*01b8*/ 	.word	0x00000030
        /*01bc*/ 	.short	0x0100
        /*01be*/ 	.byte	0x04
	.zero		1


	//   ....[13]....
        /*01c0*/ 	.word	0x00000730
        /*01c4*/ 	.word	0x000000ff
        /*01c8*/ 	.word	0x00000080
        /*01cc*/ 	.short	0x0100
        /*01ce*/ 	.byte	0x04
	.zero		1


	//   ....[14]....
        /*01d0*/ 	.word	0x00000740
        /*01d4*/ 	.word	0x000000ff
        /*01d8*/ 	.word	0x00000038
        /*01dc*/ 	.short	0x0100
        /*01de*/ 	.byte	0x04
	.zero		1


	//   ....[15]....
        /*01e0*/ 	.word	0x00000750
        /*01e4*/ 	.word	0x000000ff
        /*01e8*/ 	.word	0x00000088
        /*01ec*/ 	.short	0x0100
        /*01ee*/ 	.byte	0x04
	.zero		1


	//   ....[16]....
        /*01f0*/ 	.word	0x00000760
        /*01f4*/ 	.word	0x000000ff
        /*01f8*/ 	.word	0x00000040
        /*01fc*/ 	.short	0x0100
        /*01fe*/ 	.byte	0x04
	.zero		1


	//   ....[17]....
        /*0200*/ 	.word	0x00000770
        /*0204*/ 	.word	0x000000ff
        /*0208*/ 	.word	0x00000090
        /*020c*/ 	.short	0x0100
        /*020e*/ 	.byte	0x04
	.zero		1


	//   ....[18]....
        /*0210*/ 	.word	0x00000780
        /*0214*/ 	.word	0x000000ff
        /*0218*/ 	.word	0x00000048
        /*021c*/ 	.short	0x0100
        /*021e*/ 	.byte	0x04
	.zero		1


	//   ....[19]....
        /*0220*/ 	.word	0x00000790
        /*0224*/ 	.word	0x000000ff
        /*0228*/ 	.word	0x00000098
        /*022c*/ 	.short	0x0100
        /*022e*/ 	.byte	0x04
	.zero		1


	//   ....[20]....
        /*0230*/ 	.word	0x000008c0
        /*0234*/ 	.word	0x000000ff
        /*0238*/ 	.word	0x000000a0
        /*023c*/ 	.short	0x0100
        /*023e*/ 	.byte	0x04
	.zero		1


	//   ....[21]....
        /*0240*/ 	.word	0x000008d0
        /*0244*/ 	.word	0x000000ff
        /*0248*/ 	.word	0x000000a8
        /*024c*/ 	.short	0x0100
        /*024e*/ 	.byte	0x04
	.zero		1


	//   ....[22]....
        /*0250*/ 	.word	0x000009b0
        /*0254*/ 	.word	0x000000ff
        /*0258*/ 	.word	0x000000b0
        /*025c*/ 	.short	0x0100
        /*025e*/ 	.byte	0x06
	.zero		1


	//   ....[23]....
        /*0260*/ 	.word	0x000009c0
        /*0264*/ 	.word	0x000000ff
        /*0268*/ 	.word	0x000000b8
        /*026c*/ 	.short	0x0100
        /*026e*/ 	.byte	0x06
	.zero		1


	//   ....[24]....
        /*0270*/ 	.word	0x00000af0
        /*0274*/ 	.word	0x000000ff
        /*0278*/ 	.word	0x000000c0
        /*027c*/ 	.short	0x0100
        /*027e*/ 	.byte	0x06
	.zero		1


	//   ....[25]....
        /*0280*/ 	.word	0x00000b00
        /*0284*/ 	.word	0x000000ff
        /*0288*/ 	.word	0x000000d0
        /*028c*/ 	.short	0x0100
        /*028e*/ 	.byte	0x06
	.zero		1


	//   ....[26]....
        /*0290*/ 	.word	0x00000b10
        /*0294*/ 	.word	0x000000ff
        /*0298*/ 	.word	0x000000c8
        /*029c*/ 	.short	0x0100
        /*029e*/ 	.byte	0x06
	.zero		1


	//   ....[27]....
        /*02a0*/ 	.word	0x00000b20
        /*02a4*/ 	.word	0x000000ff
        /*02a8*/ 	.word	0x000000d8
        /*02ac*/ 	.short	0x0100
        /*02ae*/ 	.byte	0x06
	.zero		1


	//   ....[28]....
        /*02b0*/ 	.word	0x00000c40
        /*02b4*/ 	.word	0x000000ff
        /*02b8*/ 	.word	0x000000e0
        /*02bc*/ 	.short	0x0100
        /*02be*/ 	.byte	0x04
	.zero		1


	//   ....[29]....
        /*02c0*/ 	.word	0x00000c50
        /*02c4*/ 	.word	0x000000ff
        /*02c8*/ 	.word	0x00000100
        /*02cc*/ 	.short	0x0100
        /*02ce*/ 	.byte	0x04
	.zero		1


	//   ....[30]....
        /*02d0*/ 	.word	0x00000c60
        /*02d4*/ 	.word	0x000000ff
        /*02d8*/ 	.word	0x000000e8
        /*02dc*/ 	.short	0x0100
        /*02de*/ 	.byte	0x04
	.zero		1


	//   ....[31]....
        /*02e0*/ 	.word	0x00000c70
        /*02e4*/ 	.word	0x000000ff
        /*02e8*/ 	.word	0x00000108
        /*02ec*/ 	.short	0x0100
        /*02ee*/ 	.byte	0x04
	.zero		1


	//   ....[32]....
        /*02f0*/ 	.word	0x00000c80
        /*02f4*/ 	.word	0x000000ff
        /*02f8*/ 	.word	0x000000f0
        /*02fc*/ 	.short	0x0100
        /*02fe*/ 	.byte	0x04
	.zero		1


	//   ....[33]....
        /*0300*/ 	.word	0x00000c90
        /*0304*/ 	.word	0x000000ff
        /*0308*/ 	.word	0x00000110
        /*030c*/ 	.short	0x0100
        /*030e*/ 	.byte	0x04
	.zero		1


	//   ....[34]....
        /*0310*/ 	.word	0x00000ca0
        /*0314*/ 	.word	0x000000ff
        /*0318*/ 	.word	0x000000f8
        /*031c*/ 	.short	0x0100
        /*031e*/ 	.byte	0x04
	.zero		1


	//   ....[35]....
        /*0320*/ 	.word	0x00000cb0
        /*0324*/ 	.word	0x000000ff
        /*0328*/ 	.word	0x00000118
        /*032c*/ 	.short	0x0100
        /*032e*/ 	.byte	0x04
	.zero		1


	//   ....[36]....
        /*0330*/ 	.word	0x00000da0
        /*0334*/ 	.word	0x000000ff
        /*0338*/ 	.word	0x00000120
        /*033c*/ 	.short	0x0100
        /*033e*/ 	.byte	0x04
	.zero		1


	//   ....[37]....
        /*0340*/ 	.word	0x00000db0
        /*0344*/ 	.word	0x000000ff
        /*0348*/ 	.word	0x00000130
        /*034c*/ 	.short	0x0100
        /*034e*/ 	.byte	0x04
	.zero		1


	//   ....[38]....
        /*0350*/ 	.word	0x00000dc0
        /*0354*/ 	.word	0x000000ff
        /*0358*/ 	.word	0x00000128
        /*035c*/ 	.short	0x0100
        /*035e*/ 	.byte	0x04
	.zero		1


	//   ....[39]....
        /*0360*/ 	.word	0x00000dd0
        /*0364*/ 	.word	0x000000ff
        /*0368*/ 	.word	0x00000138
        /*036c*/ 	.short	0x0100
        /*036e*/ 	.byte	0x04
	.zero		1


	//   ....[40]....
        /*0370*/ 	.word	0x00000ed0
        /*0374*/ 	.word	0x000000ff
        /*0378*/ 	.word	0x00000140
        /*037c*/ 	.short	0x0100
        /*037e*/ 	.byte	0x06
	.zero		1


	//   ....[41]....
        /*0380*/ 	.word	0x00001a90
        /*0384*/ 	.word	0x00000000
        /*0388*/ 	.word	0x00000130
        /*038c*/ 	.short	0x010a
        /*038e*/ 	.byte	0xff
	.zero		1


	//   ....[42]....
        /*0390*/ 	.word	0x00001ac0
        /*0394*/ 	.word	0x00000000
        /*0398*/ 	.word	0x00000120
        /*039c*/ 	.short	0x0101
        /*039e*/ 	.byte	0xff
	.zero		1


	//   ....[43]....
        /*03a0*/ 	.word	0x00001b80
        /*03a4*/ 	.word	0x000000ff
        /*03a8*/ 	.word	0x00000050
        /*03ac*/ 	.short	0x010a
        /*03ae*/ 	.byte	0x04
	.zero		1


	//   ....[44]....
        /*03b0*/ 	.word	0x00001c50
        /*03b4*/ 	.word	0x000000ff
        /*03b8*/ 	.word	0x00000050
        /*03bc*/ 	.short	0x010a
        /*03be*/ 	.byte	0x21
	.zero		1


	//   ....[45]....
        /*03c0*/ 	.word	0x00001e10
        /*03c4*/ 	.word	0x000000ff
        /*03c8*/ 	.word	0x00000050
        /*03cc*/ 	.short	0x010a
        /*03ce*/ 	.byte	0x07
	.zero		1


	//   ....[46]....
        /*03d0*/ 	.word	0x00001f10
        /*03d4*/ 	.word	0x000000ff
        /*03d8*/ 	.word	0x000000b8
        /*03dc*/ 	.short	0x0101
        /*03de*/ 	.byte	0x06
	.zero		1


	//   ....[47]....
        /*03e0*/ 	.word	0x00001f30
        /*03e4*/ 	.word	0x000000ff
        /*03e8*/ 	.word	0x00000050
        /*03ec*/ 	.short	0x010a
        /*03ee*/ 	.byte	0x04
	.zero		1


	//   ....[48]....
        /*03f0*/ 	.word	0x00001fb0
        /*03f4*/ 	.word	0x000000ff
        /*03f8*/ 	.word	0x00000050
        /*03fc*/ 	.short	0x010a
        /*03fe*/ 	.byte	0x11
	.zero		1


	//   ....[49]....
        /*0400*/ 	.word	0x00002140
        /*0404*/ 	.word	0x000000ff
        /*0408*/ 	.word	0x00000050
        /*040c*/ 	.short	0x010a
        /*040e*/ 	.byte	0x08
	.zero		1


	//   ....[50]....
        /*0410*/ 	.word	0x000022a0
        /*0414*/ 	.word	0x00000003
        /*0418*/ 	.word	0x000000c0
        /*041c*/ 	.short	0x010a
        /*041e*/ 	.byte	0xff
	.zero		1


	//   ....[51]....
        /*0420*/ 	.word	0x000023f0
        /*0424*/ 	.word	0x00000000
        /*0428*/ 	.word	0x00000000
        /*042c*/ 	.short	0x0101
        /*042e*/ 	.byte	0xff
	.zero		1


	//   ....[52]....
        /*0430*/ 	.word	0x00002990
        /*0434*/ 	.word	0x000000ff
        /*0438*/ 	.word	0x00000000
        /*043c*/ 	.short	0x010a
        /*043e*/ 	.byte	0x04
	.zero		1


	//   ....[53]....
        /*0440*/ 	.word	0x00002a20
        /*0444*/ 	.word	0x000000ff
        /*0448*/ 	.word	0x00000000
        /*044c*/ 	.short	0x010a
        /*044e*/ 	.byte	0x05
	.zero		1


	//   ....[54]....
        /*0450*/ 	.word	0x00002ab0
        /*0454*/ 	.word	0x000000ff
        /*0458*/ 	.word	0x00000000
        /*045c*/ 	.short	0x010a
        /*045e*/ 	.byte	0x05
	.zero		1


	//   ....[55]....
        /*0460*/ 	.word	0x00002b40
        /*0464*/ 	.word	0x000000ff
        /*0468*/ 	.word	0x00000000
        /*046c*/ 	.short	0x010a
        /*046e*/ 	.byte	0x05
	.zero		1


	//   ....[56]....
        /*0470*/ 	.word	0x00002bd0
        /*0474*/ 	.word	0x000000ff
        /*0478*/ 	.word	0x00000000
        /*047c*/ 	.short	0x010a
        /*047e*/ 	.byte	0x05
	.zero		1


	//   ....[57]....
        /*0480*/ 	.word	0x00002c60
        /*0484*/ 	.word	0x000000ff
        /*0488*/ 	.word	0x00000000
        /*048c*/ 	.short	0x010a
        /*048e*/ 	.byte	0x05
	.zero		1


	//   ....[58]....
        /*0490*/ 	.word	0x00002cf0
        /*0494*/ 	.word	0x000000ff
        /*0498*/ 	.word	0x00000000
        /*049c*/ 	.short	0x010a
        /*049e*/ 	.byte	0x05
	.zero		1


	//   ....[59]....
        /*04a0*/ 	.word	0x00002d80
        /*04a4*/ 	.word	0x000000ff
        /*04a8*/ 	.word	0x00000000
        /*04ac*/ 	.short	0x010a
        /*04ae*/ 	.byte	0x05
	.zero		1


	//   ....[60]....
        /*04b0*/ 	.word	0x00002e10
        /*04b4*/ 	.word	0x000000ff
        /*04b8*/ 	.word	0x00000000
        /*04bc*/ 	.short	0x010a
        /*04be*/ 	.byte	0x05
	.zero		1


	//   ....[61]....
        /*04c0*/ 	.word	0x00002eb0
        /*04c4*/ 	.word	0x00000000
        /*04c8*/ 	.word	0x00000000
        /*04cc*/ 	.short	0x010a
        /*04ce*/ 	.byte	0xff
	.zero		1


	//   ....[62]....
        /*04d0*/ 	.word	0x00002fd0
        /*04d4*/ 	.word	0x00000002
        /*04d8*/ 	.word	0x00000120
        /*04dc*/ 	.short	0x010a
        /*04de*/ 	.byte	0xff
	.zero		1


	//   ....[63]....
        /*04e0*/ 	.word	0x00003040
        /*04e4*/ 	.word	0x00000002
        /*04e8*/ 	.word	0x00000000
        /*04ec*/ 	.short	0x0101
        /*04ee*/ 	.byte	0xff
	.zero		1


	//   ....[64]....
        /*04f0*/ 	.word	0x00003060
        /*04f4*/ 	.word	0x000000ff
        /*04f8*/ 	.word	0x000000d0
        /*04fc*/ 	.short	0x010a
        /*04fe*/ 	.byte	0x04
	.zero		1


	//   ....[65]....
        /*0500*/ 	.word	0x00003180
        /*0504*/ 	.word	0x00000002
        /*0508*/ 	.word	0x000000c0
        /*050c*/ 	.short	0x010a
        /*050e*/ 	.byte	0xff
	.zero		1


	//   ....[66]....
        /*0510*/ 	.word	0x00003280
        /*0514*/ 	.word	0x00000002
        /*0518*/ 	.word	0x00000000
        /*051c*/ 	.short	0x0101
        /*051e*/ 	.byte	0xff
	.zero		1


	//   ....[67]....
        /*0520*/ 	.word	0x00003310
        /*0524*/ 	.word	0x000000ff
        /*0528*/ 	.word	0x000000d0
        /*052c*/ 	.short	0x0106
        /*052e*/ 	.byte	0x04
	.zero		1


	//   ....[68]....
        /*0530*/ 	.word	0x00003330
        /*0534*/ 	.word	0x000000ff
        /*0538*/ 	.word	0x000000d0
        /*053c*/ 	.short	0x010a
        /*053e*/ 	.byte	0x04
	.zero		1


	//   ....[69]....
        /*0540*/ 	.word	0x000033c0
        /*0544*/ 	.word	0x000000ff
        /*0548*/ 	.word	0x000000d0
        /*054c*/ 	.short	0x0106
        /*054e*/ 	.byte	0x07
	.zero		1


	//   ....[70]....
        /*0550*/ 	.word	0x00003400
        /*0554*/ 	.word	0x00000000
        /*0558*/ 	.word	0x000000d0
        /*055c*/ 	.short	0x010a
        /*055e*/ 	.byte	0xff
	.zero		1


	//   ....[71]....
        /*0560*/ 	.word	0x00003640
        /*0564*/ 	.word	0x000000ff
        /*0568*/ 	.word	0x00000008
        /*056c*/ 	.short	0x010a
        /*056e*/ 	.byte	0x05
	.zero		1


	//   ....[72]....
        /*0570*/ 	.word	0x00003660
        /*0574*/ 	.word	0x000000ff
        /*0578*/ 	.word	0x00000008
        /*057c*/ 	.short	0x010a
        /*057e*/ 	.byte	0x05
	.zero		1


	//   ....[73]....
        /*0580*/ 	.word	0x000037f0
        /*0584*/ 	.word	0x000000ff
        /*0588*/ 	.word	0x00000008
        /*058c*/ 	.short	0x010a
        /*058e*/ 	.byte	0x05
	.zero		1


	//   ....[74]....
        /*0590*/ 	.word	0x00003810
        /*0594*/ 	.word	0x000000ff
        /*0598*/ 	.word	0x00000008
        /*059c*/ 	.short	0x010a
        /*059e*/ 	.byte	0x05
	.zero		1


	//   ....[75]....
        /*05a0*/ 	.word	0x000038d0
        /*05a4*/ 	.word	0x000000ff
        /*05a8*/ 	.word	0x00000000
        /*05ac*/ 	.short	0x0101
        /*05ae*/ 	.byte	0x04
	.zero		1


	//   ....[76]....
        /*05b0*/ 	.word	0x00003c10
        /*05b4*/ 	.word	0x00000000
        /*05b8*/ 	.word	0x000000c0
        /*05bc*/ 	.short	0x010a
        /*05be*/ 	.byte	0xff
	.zero		1


	//   ....[77]....
        /*05c0*/ 	.word	0x00003cd0
        /*05c4*/ 	.word	0x00000000
        /*05c8*/ 	.word	0x00000000
        /*05cc*/ 	.short	0x0101
        /*05ce*/ 	.byte	0xff
	.zero		1


	//   ....[78]....
        /*05d0*/ 	.word	0x00003d90
        /*05d4*/ 	.word	0x000000ff
        /*05d8*/ 	.word	0x00000000
        /*05dc*/ 	.short	0x010a
        /*05de*/ 	.byte	0x04
	.zero		1


	//   ....[79]....
        /*05e0*/ 	.word	0x00003da0
        /*05e4*/ 	.word	0x000000ff
        /*05e8*/ 	.word	0x00000100
        /*05ec*/ 	.short	0x010a
        /*05ee*/ 	.byte	0x1f
	.zero		1


	//   ....[80]....
        /*05f0*/ 	.word	0x00003e50
        /*05f4*/ 	.word	0x000000ff
        /*05f8*/ 	.word	0x00000000
        /*05fc*/ 	.short	0x010a
        /*05fe*/ 	.byte	0x05
	.zero		1


	//   ....[81]....
        /*0600*/ 	.word	0x00003f80
        /*0604*/ 	.word	0x000000ff
        /*0608*/ 	.word	0x00000000
        /*060c*/ 	.short	0x010a
        /*060e*/ 	.byte	0x04
	.zero		1


	//   ....[82]....
        /*0610*/ 	.word	0x00004280
        /*0614*/ 	.word	0x000000ff
        /*0618*/ 	.word	0x00000000
        /*061c*/ 	.short	0x010a
        /*061e*/ 	.byte	0x04
	.zero		1


	//   ....[83]....
        /*0620*/ 	.word	0x00004310
        /*0624*/ 	.word	0x000000ff
        /*0628*/ 	.word	0x00000000
        /*062c*/ 	.short	0x010a
        /*062e*/ 	.byte	0x05
	.zero		1


	//   ....[84]....
        /*0630*/ 	.word	0x000043a0
        /*0634*/ 	.word	0x000000ff
        /*0638*/ 	.word	0x00000000
        /*063c*/ 	.short	0x010a
        /*063e*/ 	.byte	0x05
	.zero		1


	//   ....[85]....
        /*0640*/ 	.word	0x00004440
        /*0644*/ 	.word	0x00000000
        /*0648*/ 	.word	0x00000000
        /*064c*/ 	.short	0x010a
        /*064e*/ 	.byte	0xff
	.zero		1


	//   ....[86]....
        /*0650*/ 	.word	0x00004480
        /*0654*/ 	.word	0x00000000
        /*0658*/ 	.word	0x00000000
        /*065c*/ 	.short	0x010a
        /*065e*/ 	.byte	0xff
	.zero		1


	//   ....[87]....
        /*0660*/ 	.word	0x000044f0
        /*0664*/ 	.word	0x000000ff
        /*0668*/ 	.word	0x00000000
        /*066c*/ 	.short	0x0101
        /*066e*/ 	.byte	0x04
	.zero		1


	//   ....[88]....
        /*0670*/ 	.word	0x00004530
        /*0674*/ 	.word	0x000000ff
        /*0678*/ 	.word	0x00000140
        /*067c*/ 	.short	0x010a
        /*067e*/ 	.byte	0x1a
	.zero		1


	//   ....[89]....
        /*0680*/ 	.word	0x00004580
        /*0684*/ 	.word	0x000000ff
        /*0688*/ 	.word	0x00000000
        /*068c*/ 	.short	0x0101
        /*068e*/ 	.byte	0x04
	.zero		1


	//   ....[90]....
        /*0690*/ 	.word	0x000049f0
        /*0694*/ 	.word	0x00000007
        /*0698*/ 	.word	0x000000c0
        /*069c*/ 	.short	0x010a
        /*069e*/ 	.byte	0xff
	.zero		1


	//   ....[91]....
        /*06a0*/ 	.word	0x00004b60
        /*06a4*/ 	.word	0x00000000
        /*06a8*/ 	.word	0x00000000
        /*06ac*/ 	.short	0x0101
        /*06ae*/ 	.byte	0xff
	.zero		1


	//   ....[92]....
        /*06b0*/ 	.word	0x00004fd0
        /*06b4*/ 	.word	0x000000ff
        /*06b8*/ 	.word	0x000000b8
        /*06bc*/ 	.short	0x010a
        /*06be*/ 	.byte	0x11
	.zero		1


	//   ....[93]....
        /*06c0*/ 	.word	0x00005150
        /*06c4*/ 	.word	0x000000ff
        /*06c8*/ 	.word	0x000000a8
        /*06cc*/ 	.short	0x010a
        /*06ce*/ 	.byte	0x11
	.zero		1


	//   ....[94]....
        /*06d0*/ 	.word	0x00005360
        /*06d4*/ 	.word	0x000000ff
        /*06d8*/ 	.word	0x000000a0
        /*06dc*/ 	.short	0x010b
        /*06de*/ 	.byte	0x11
	.zero		1


	//   ....[95]....
        /*06e0*/ 	.word	0x00005370
        /*06e4*/ 	.word	0x000000ff
        /*06e8*/ 	.word	0x00000000
        /*06ec*/ 	.short	0x0101
        /*06ee*/ 	.byte	0x37
	.zero		1


	//   ....[96]....
        /*06f0*/ 	.word	0x000053b0
        /*06f4*/ 	.word	0x00000000
        /*06f8*/ 	.word	0x000000a8
        /*06fc*/ 	.short	0x010a
        /*06fe*/ 	.byte	0xff
	.zero		1


	//   ....[97]....
        /*0700*/ 	.word	0x000056f0
        /*0704*/ 	.word	0x00000003
        /*0708*/ 	.word	0x000000c0
        /*070c*/ 	.short	0x010a
        /*070e*/ 	.byte	0xff
	.zero		1


	//   ....[98]....
        /*0710*/ 	.word	0x00005870
        /*0714*/ 	.word	0x00000000
        /*0718*/ 	.word	0x00000000
        /*071c*/ 	.short	0x0101
        /*071e*/ 	.byte	0xff
	.zero		1


	//   ....[99]....
        /*0720*/ 	.word	0x00006310
        /*0724*/ 	.word	0x000000ff
        /*0728*/ 	.word	0x000000a0
        /*072c*/ 	.short	0x010a
        /*072e*/ 	.byte	0x2c
	.zero		1


	//   ....[100]....
        /*0730*/ 	.word	0x00006320
        /*0734*/ 	.word	0x00000095
        /*0738*/ 	.word	0x000000e0
        /*073c*/ 	.short	0x010a
        /*073e*/ 	.byte	0xff
	.zero		1


	//   ....[101]....
        /*0740*/ 	.word	0x000064b0
        /*0744*/ 	.word	0x000000ff
        /*0748*/ 	.word	0x000000a0
        /*074c*/ 	.short	0x010a
        /*074e*/ 	.byte	0x2c
	.zero		1


	//   ....[102]....
        /*0750*/ 	.word	0x000065b0
        /*0754*/ 	.word	0x000000ff
        /*0758*/ 	.word	0x00000000
        /*075c*/ 	.short	0x0101
        /*075e*/ 	.byte	0x04
	.zero		1


	//   ....[103]....
        /*0760*/ 	.word	0x00006610
        /*0764*/ 	.word	0x00000095
        /*0768*/ 	.word	0x000000e0
        /*076c*/ 	.short	0x010a
        /*076e*/ 	.byte	0xff
	.zero		1


	//   ....[104]....
        /*0770*/ 	.word	0x00006930
        /*0774*/ 	.word	0x00000095
        /*0778*/ 	.word	0x00000000
        /*077c*/ 	.short	0x0101
        /*077e*/ 	.byte	0xff
	.zero		1


	//   ....[105]....
        /*0780*/ 	.word	0x00007b50
        /*0784*/ 	.word	0x00000000
        /*0788*/ 	.word	0x00000130
        /*078c*/ 	.short	0x010a
        /*078e*/ 	.byte	0xff
	.zero		1


	//   ....[106]....
        /*0790*/ 	.word	0x00007bb0
        /*0794*/ 	.word	0x00000000
        /*0798*/ 	.word	0x00000050
        /*079c*/ 	.short	0x010a
        /*079e*/ 	.byte	0xff
	.zero		1


	//   ....[107]....
        /*07a0*/ 	.word	0x00007c10
        /*07a4*/ 	.word	0x00000000
        /*07a8*/ 	.word	0x00000050
        /*07ac*/ 	.short	0x010a
        /*07ae*/ 	.byte	0xff
	.zero		1


	//   ....[108]....
        /*07b0*/ 	.word	0x00007c60
        /*07b4*/ 	.word	0x00000003
        /*07b8*/ 	.word	0x000000c0
        /*07bc*/ 	.short	0x010a
        /*07be*/ 	.byte	0xff
	.zero		1


	//   ....[109]....
        /*07c0*/ 	.word	0x00007cc0
        /*07c4*/ 	.word	0x00000000
        /*07c8*/ 	.word	0x00000000
        /*07cc*/ 	.short	0x010a
        /*07ce*/ 	.byte	0xff
	.zero		1


	//   ....[110]....
        /*07d0*/ 	.word	0x00007d20
        /*07d4*/ 	.word	0x00000000
        /*07d8*/ 	.word	0x00000000
        /*07dc*/ 	.short	0x010a
        /*07de*/ 	.byte	0xff
	.zero		1


	//   ....[111]....
        /*07e0*/ 	.word	0x00007d80
        /*07e4*/ 	.word	0x00000000
        /*07e8*/ 	.word	0x00000000
        /*07ec*/ 	.short	0x010a
        /*07ee*/ 	.byte	0xff
	.zero		1


	//   ....[112]....
        /*07f0*/ 	.word	0x00007de0
        /*07f4*/ 	.word	0x00000000
        /*07f8*/ 	.word	0x00000000
        /*07fc*/ 	.short	0x010a
        /*07fe*/ 	.byte	0xff
	.zero		1


	//   ....[113]....
        /*0800*/ 	.word	0x00007e40
        /*0804*/ 	.word	0x00000000
        /*0808*/ 	.word	0x00000000
        /*080c*/ 	.short	0x010a
        /*080e*/ 	.byte	0xff
	.zero		1


	//   ....[114]....
        /*0810*/ 	.word	0x00007ea0
        /*0814*/ 	.word	0x00000000
        /*0818*/ 	.word	0x00000000
        /*081c*/ 	.short	0x010a
        /*081e*/ 	.byte	0xff
	.zero		1


	//   ....[115]....
        /*0820*/ 	.word	0x00007f00
        /*0824*/ 	.word	0x00000000
        /*0828*/ 	.word	0x00000000
        /*082c*/ 	.short	0x010a
        /*082e*/ 	.byte	0xff
	.zero		1


	//   ....[116]....
        /*0830*/ 	.word	0x00007f60
        /*0834*/ 	.word	0x00000000
        /*0838*/ 	.word	0x00000000
        /*083c*/ 	.short	0x010a
        /*083e*/ 	.byte	0xff
	.zero		1


	//   ....[117]....
        /*0840*/ 	.word	0x00007fc0
        /*0844*/ 	.word	0x00000000
        /*0848*/ 	.word	0x00000000
        /*084c*/ 	.short	0x010a
        /*084e*/ 	.byte	0xff
	.zero		1


	//   ....[118]....
        /*0850*/ 	.word	0x00008010
        /*0854*/ 	.word	0x00000002
        /*0858*/ 	.word	0x00000120
        /*085c*/ 	.short	0x010a
        /*085e*/ 	.byte	0xff
	.zero		1


	//   ....[119]....
        /*0860*/ 	.word	0x00008070
        /*0864*/ 	.word	0x00000002
        /*0868*/ 	.word	0x000000d0
        /*086c*/ 	.short	0x010a
        /*086e*/ 	.byte	0xff
	.zero		1


	//   ....[120]....
        /*0870*/ 	.word	0x000080c0
        /*0874*/ 	.word	0x00000002
        /*0878*/ 	.word	0x000000c0
        /*087c*/ 	.short	0x010a
        /*087e*/ 	.byte	0xff
	.zero		1


	//   ....[121]....
        /*0880*/ 	.word	0x00008120
        /*0884*/ 	.word	0x00000000
        /*0888*/ 	.word	0x000000d0
        /*088c*/ 	.short	0x010a
        /*088e*/ 	.byte	0xff
	.zero		1


	//   ....[122]....
        /*0890*/ 	.word	0x00008180
        /*0894*/ 	.word	0x00000005
        /*0898*/ 	.word	0x00000008
        /*089c*/ 	.short	0x010a
        /*089e*/ 	.byte	0xff
	.zero		1


	//   ....[123]....
        /*08a0*/ 	.word	0x00008270
        /*08a4*/ 	.word	0x00000000
        /*08a8*/ 	.word	0x00000008
        /*08ac*/ 	.short	0x010a
        /*08ae*/ 	.byte	0xff
	.zero		1


	//   ....[124]....
        /*08b0*/ 	.word	0x000082c0
        /*08b4*/ 	.word	0x00000000
        /*08b8*/ 	.word	0x000000c0
        /*08bc*/ 	.short	0x010a
        /*08be*/ 	.byte	0xff
	.zero		1


	//   ....[125]....
        /*08c0*/ 	.word	0x00008320
        /*08c4*/ 	.word	0x00000000
        /*08c8*/ 	.word	0x00000100
        /*08cc*/ 	.short	0x010a
        /*08ce*/ 	.byte	0xff
	.zero		1


	//   ....[126]....
        /*08d0*/ 	.word	0x00008380
        /*08d4*/ 	.word	0x00000000
        /*08d8*/ 	.word	0x00000000
        /*08dc*/ 	.short	0x010a
        /*08de*/ 	.byte	0xff
	.zero		1


	//   ....[127]....
        /*08e0*/ 	.word	0x000083e0
        /*08e4*/ 	.word	0x00000000
        /*08e8*/ 	.word	0x00000000
        /*08ec*/ 	.short	0x010a
        /*08ee*/ 	.byte	0xff
	.zero		1


	//   ....[128]....
        /*08f0*/ 	.word	0x00008440
        /*08f4*/ 	.word	0x00000000
        /*08f8*/ 	.word	0x00000000
        /*08fc*/ 	.short	0x010a
        /*08fe*/ 	.byte	0xff
	.zero		1


	//   ....[129]....
        /*0900*/ 	.word	0x000084a0
        /*0904*/ 	.word	0x00000000
        /*0908*/ 	.word	0x00000000
        /*090c*/ 	.short	0x010a
        /*090e*/ 	.byte	0xff
	.zero		1


	//   ....[130]....
        /*0910*/ 	.word	0x00008500
        /*0914*/ 	.word	0x00000000
        /*0918*/ 	.word	0x00000140
        /*091c*/ 	.short	0x010a
        /*091e*/ 	.byte	0xff
	.zero		1


	//   ....[131]....
        /*0920*/ 	.word	0x00008550
        /*0924*/ 	.word	0x00000007
        /*0928*/ 	.word	0x000000c0
        /*092c*/ 	.short	0x010a
        /*092e*/ 	.byte	0xff
	.zero		1


	//   ....[132]....
        /*0930*/ 	.word	0x000085b0
        /*0934*/ 	.word	0x00000000
        /*0938*/ 	.word	0x000000b8
        /*093c*/ 	.short	0x010a
        /*093e*/ 	.byte	0xff
	.zero		1


	//   ....[133]....
        /*0940*/ 	.word	0x00008610
        /*0944*/ 	.word	0x00000000
        /*0948*/ 	.word	0x000000a8
        /*094c*/ 	.short	0x010a
        /*094e*/ 	.byte	0xff
	.zero		1


	//   ....[134]....
        /*0950*/ 	.word	0x00008660
        /*0954*/ 	.word	0x00000003
        /*0958*/ 	.word	0x000000c0
        /*095c*/ 	.short	0x010a
        /*095e*/ 	.byte	0xff
	.zero		1


	//   ....[135]....
        /*0960*/ 	.word	0x000086c0
        /*0964*/ 	.word	0x00000000
        /*0968*/ 	.word	0x000000a0
        /*096c*/ 	.short	0x010a
        /*096e*/ 	.byte	0xff
	.zero		1


	//   ....[136]....
        /*0970*/ 	.word	0x00008710
        /*0974*/ 	.word	0x00000095
        /*0978*/ 	.word	0x000000e0
        /*097c*/ 	.short	0x010a
        /*097e*/ 	.byte	0xff
	.zero		1


	//----- nvinfo : EIATTR_NUM_MBARRIERS
	.align		4
.L_47:
        /*0980*/ 	.byte	0x03, 0x38
        /*0982*/ 	.short	0x0029


	//----- nvinfo : EIATTR_EXIT_INSTR_OFFSETS
	.align		4
        /*0984*/ 	.byte	0x04, 0x1c
        /*0986*/ 	.short	(.L_49 - .L_48)


	//   ....[0]....
.L_48:
        /*0988*/ 	.word	0x00002ee0


	//   ....[1]....
        /*098c*/ 	.word	0x000033d0


	//   ....[2]....
        /*0990*/ 	.word	0x00003430


	//   ....[3]....
        /*0994*/ 	.word	0x000047b0


	//   ....[4]....
        /*0998*/ 	.word	0x000053e0


	//   ....[5]....
        /*099c*/ 	.word	0x00005420


	//   ....[6]....
        /*09a0*/ 	.word	0x00007b40


	//----- nvinfo : EIATTR_MAX_THREADS
	.align		4
.L_49:
        /*09a4*/ 	.byte	0x04, 0x05
        /*09a6*/ 	.short	(.L_51 - .L_50)
.L_50:
        /*09a8*/ 	.word	0x00000100
        /*09ac*/ 	.word	0x00000001
        /*09b0*/ 	.word	0x00000001


	//----- nvinfo : EIATTR_CRS_STACK_SIZE
	.align		4
.L_51:
        /*09b4*/ 	.byte	0x04, 0x1e
        /*09b6*/ 	.short	(.L_53 - .L_52)
.L_52:
        /*09b8*/ 	.word	0x00000000


	//----- nvinfo : EIATTR_CBANK_PARAM_SIZE
	.align		4
.L_53:
        /*09bc*/ 	.byte	0x03, 0x19
        /*09be*/ 	.short	0x0800


	//----- nvinfo : EIATTR_PARAM_CBANK
	.align		4
        /*09c0*/ 	.byte	0x04, 0x0a
        /*09c2*/ 	.short	(.L_55 - .L_54)
	.align		4
.L_54:
        /*09c4*/ 	.word	index@(.nv.constant0._ZN7cutlass13device_kernelINS_4gemm6kernel13GemmUniversalIN4cute5tupleIJiiiiEEENS1_10collective13CollectiveMmaINS1_35MainloopSm100TmaUmmaWarpSpecializedILi10ELi2ELi4ENS5_IJNS4_1CILi2EEESB_NSA_ILi1EEEEEEEENS5_IJNSA_ILi256EEENSA_ILi64EEENSA_ILi128EEEEEEaNS5_IJlSC_lEEEaSJ_NS4_8TiledMMAINS4_8MMA_AtomIJNS4_21SM100_MMA_S8_2x1SM_SSIaaiLi256ELi64ELNS4_4UMMA5MajorE0ELSO_0ELNSN_8SaturateE0EEEEEENS4_6LayoutINS5_IJSC_SC_SC_EEENS5_IJNSA_ILi0EEESU_SU_EEEEENS5_IJNS4_10UnderscoreESX_SX_EEEEENS4_28SM100_TMA_2SM_LOAD_MULTICASTENS4_14ComposedLayoutINS4_7SwizzleILi3ELi4ELi3EEENS4_18smem_ptr_flag_bitsILi8EEENSS_INS5_IJNSA_ILi8EEESH_EEENS5_IJSH_SC_EEEEEEEvNS4_8identityENS4_18SM100_TMA_2SM_LOADES1A_vS1B_EENS_8epilogue10collective18CollectiveEpilogueINS1E_23Sm100TmaWarpSpecializedILi1ELi1ELi64ELb0ELb0EEEJNS5_IJSH_SG_SH_EEENS5_IJNSS_ISH_SC_EENSS_ISG_SC_EEEEEaSJ_aSJ_NS1E_6fusion15FusionCallbacksIS1I_NS1N_17LinearCombinationIaiaiLNS_15FloatRoundStyleE2EEES1J_S1M_JEEENS4_5SM1004TMEM4LOAD26SM100_TMEM_LOAD_32dp32b64xENS4_13SM90_TMA_LOADENS11_INS12_ILi2ELi4ELi3EEES15_NSS_INS5_IJS16_SG_EEENS5_IJSG_SC_EEEEEEENS4_39AutoVectorizingCopyWithAssumedAlignmentILi128EEENS4_14SM90_TMA_STOREES22_S24_S24_EEEvvEEEEvNT_6ParamsE)
        /*09c8*/ 	.short	0x0380
        /*09ca*/ 	.short	0x0800


	//----- nvinfo : EIATTR_SW_WAR
	.align		4
.L_55:
        /*09cc*/ 	.byte	0x04, 0x36
        /*09ce*/ 	.short	(.L_57 - .L_56)
.L_56:
        /*09d0*/ 	.word	0x00000008
.L_57:


//--------------------- .nv.callgraph             --------------------------
	.section	.nv.callgraph,"",@"SHT_CUDA_CALLGRAPH"
	.align	4
	.sectionentsize	8
	.align		4
        /*0000*/ 	.word	0x00000000
	.align		4
        /*0004*/ 	.word	0xffffffff
	.align		4
        /*0008*/ 	.word	index@(_ZN7cutlass13device_kernelINS_4gemm6kernel13GemmUniversalIN4cute5tupleIJiiiiEEENS1_10collective13CollectiveMmaINS1_35MainloopSm100TmaUmmaWarpSpecializedILi10ELi2ELi4ENS5_IJNS4_1CILi2EEESB_NSA_ILi1EEEEEEEENS5_IJNSA_ILi256EEENSA_ILi64EEENSA_ILi128EEEEEEaNS5_IJlSC_lEEEaSJ_NS4_8TiledMMAINS4_8MMA_AtomIJNS4_21SM100_MMA_S8_2x1SM_SSIaaiLi256ELi64ELNS4_4UMMA5MajorE0ELSO_0ELNSN_8SaturateE0EEEEEENS4_6LayoutINS5_IJSC_SC_SC_EEENS5_IJNSA_ILi0EEESU_SU_EEEEENS5_IJNS4_10UnderscoreESX_SX_EEEEENS4_28SM100_TMA_2SM_LOAD_MULTICASTENS4_14ComposedLayoutINS4_7SwizzleILi3ELi4ELi3EEENS4_18smem_ptr_flag_bitsILi8EEENSS_INS5_IJNSA_ILi8EEESH_EEENS5_IJSH_SC_EEEEEEEvNS4_8identityENS4_18SM100_TMA_2SM_LOADES1A_vS1B_EENS_8epilogue10collective18CollectiveEpilogueINS1E_23Sm100TmaWarpSpecializedILi1ELi1ELi64ELb0ELb0EEEJNS5_IJSH_SG_SH_EEENS5_IJNSS_ISH_SC_EENSS_ISG_SC_EEEEEaSJ_aSJ_NS1E_6fusion15FusionCallbacksIS1I_NS1N_17LinearCombinationIaiaiLNS_15FloatRoundStyleE2EEES1J_S1M_JEEENS4_5SM1004TMEM4LOAD26SM100_TMEM_LOAD_32dp32b64xENS4_13SM90_TMA_LOADENS11_INS12_ILi2ELi4ELi3EEES15_NSS_INS5_IJS16_SG_EEENS5_IJSG_SC_EEEEEEENS4_39AutoVectorizingCopyWithAssumedAlignmentILi128EEENS4_14SM90_TMA_STOREES22_S24_S24_EEEvvEEEEvNT_6ParamsE)
	.align		4
        /*000c*/ 	.word	index@(__assertfail)
	.align		4
        /*0010*/ 	.word	0x00000000
	.align		4
        /*0014*/ 	.word	0xfffffffe
	.align		4
        /*0018*/ 	.word	0x00000000
	.align		4
        /*001c*/ 	.word	0xfffffffd
	.align		4
        /*0020*/ 	.word	0x00000000
	.align		4
        /*0024*/ 	.word	0xfffffffc


//--------------------- .nv.constant4             --------------------------
	.section	.nv.constant4,"a",@progbits
	.align	8
	.align		8
.nv.constant4:
        /*0000*/ 	.dword	__assertfail
	.align		8
        /*0008*/ 	.dword	__unnamed_1
	.align		8
        /*0010*/ 	.dword	__unnamed_2
	.align		8
        /*0018*/ 	.dword	_ZN40_INTERNAL_f277753e_4_k_cu_9c15ecb5_345604cuda3std3__45__cpo5beginE
	.align		8
        /*0020*/ 	.dword	_ZN40_INTERNAL_f277753e_4_k_cu_9c15ecb5_345604cuda3std3__45__cpo3endE
	.align		8
        /*0028*/ 	.dword	_ZN40_INTERNAL_f277753e_4_k_cu_9c15ecb5_345604cuda3std3__45__cpo6cbeginE
	.align		8
        /*0030*/ 	.dword	_ZN40_INTERNAL_f277753e_4_k_cu_9c15ecb5_345604cuda3std3__45__cpo4cendE
	.align		8
        /*0038*/ 	.dword	_ZN40_INTERNAL_f277753e_4_k_cu_9c15ecb5_345604cuda3std3__442_GLOBAL__N__f277753e_4_k_cu_9c15ecb5_345606ignoreE
	.align		8
        /*0040*/ 	.dword	_ZN40_INTERNAL_f277753e_4_k_cu_9c15ecb5_345604cuda3std3__419piecewise_constructE
	.align		8
        /*0048*/ 	.dword	_ZN40_INTERNAL_f277753e_4_k_cu_9c15ecb5_345604cuda3std3__48in_placeE
	.align		8
        /*0050*/ 	.dword	_ZN40_INTERNAL_f277753e_4_k_cu_9c15ecb5_345604cuda3std6ranges3__45__cpo4swapE
	.align		8
        /*0058*/ 	.dword	_ZN40_INTERNAL_f277753e_4_k_cu_9c15ecb5_345604cuda3std6ranges3__45__cpo9iter_moveE
	.align		8
        /*0060*/ 	.dword	_ZN40_INTERNAL_f277753e_4_k_cu_9c15ecb5_345604cute7productE
	.align		8
        /*0068*/ 	.dword	_ZN40_INTERNAL_f277753e_4_k_cu_9c15ecb5_345604cute1_E
	.align		8
        /*0070*/ 	.dword	$str$25
	.align		8
        /*0078*/ 	.dword	$str$26
	.align		8
        /*0080*/ 	.dword	$str$27
	.align		8
        /*0088*/ 	.dword	$str$28


//--------------------- .text._ZN7cutlass13device_kernelINS_4gemm6kernel13GemmUniversalIN4cute5tupleIJiiiiEEENS1_10collective13CollectiveMmaINS1_35MainloopSm100TmaUmmaWarpSpecializedILi10ELi2ELi4ENS5_IJNS4_1CILi2EEESB_NSA_ILi1EEEEEEEENS5_IJNSA_ILi256EEENSA_ILi64EEENSA_ILi128EEEEEEaNS5_IJlSC_lEEEaSJ_NS4_8TiledMMAINS4_8MMA_AtomIJNS4_21SM100_MMA_S8_2x1SM_SSIaaiLi256ELi64ELNS4_4UMMA5MajorE0ELSO_0ELNSN_8SaturateE0EEEEEENS4_6LayoutINS5_IJSC_SC_SC_EEENS5_IJNSA_ILi0EEESU_SU_EEEEENS5_IJNS4_10UnderscoreESX_SX_EEEEENS4_28SM100_TMA_2SM_LOAD_MULTICASTENS4_14ComposedLayoutINS4_7SwizzleILi3ELi4ELi3EEENS4_18smem_ptr_flag_bitsILi8EEENSS_INS5_IJNSA_ILi8EEESH_EEENS5_IJSH_SC_EEEEEEEvNS4_8identityENS4_18SM100_TMA_2SM_LOADES1A_vS1B_EENS_8epilogue10collective18CollectiveEpilogueINS1E_23Sm100TmaWarpSpecializedILi1ELi1ELi64ELb0ELb0EEEJNS5_IJSH_SG_SH_EEENS5_IJNSS_ISH_SC_EENSS_ISG_SC_EEEEEaSJ_aSJ_NS1E_6fusion15FusionCallbacksIS1I_NS1N_17LinearCombinationIaiaiLNS_15FloatRoundStyleE2EEES1J_S1M_JEEENS4_5SM1004TMEM4LOAD26SM100_TMEM_LOAD_32dp32b64xENS4_13SM90_TMA_LOADENS11_INS12_ILi2ELi4ELi3EEES15_NSS_INS5_IJS16_SG_EEENS5_IJSG_SC_EEEEEEENS4_39AutoVectorizingCopyWithAssumedAlignmentILi128EEENS4_14SM90_TMA_STOREES22_S24_S24_EEEvvEEEEvNT_6ParamsE --------------------------
	.section	.text._ZN7cutlass13device_kernelINS_4gemm6kernel13GemmUniversalIN4cute5tupleIJiiiiEEENS1_10collective13CollectiveMmaINS1_35MainloopSm100TmaUmmaWarpSpecializedILi10ELi2ELi4ENS5_IJNS4_1CILi2EEESB_NSA_ILi1EEEEEEEENS5_IJNSA_ILi256EEENSA_ILi64EEENSA_ILi128EEEEEEaNS5_IJlSC_lEEEaSJ_NS4_8TiledMMAINS4_8MMA_AtomIJNS4_21SM100_MMA_S8_2x1SM_SSIaaiLi256ELi64ELNS4_4UMMA5MajorE0ELSO_0ELNSN_8SaturateE0EEEEEENS4_6LayoutINS5_IJSC_SC_SC_EEENS5_IJNSA_ILi0EEESU_SU_EEEEENS5_IJNS4_10UnderscoreESX_SX_EEEEENS4_28SM100_TMA_2SM_LOAD_MULTICASTENS4_14ComposedLayoutINS4_7SwizzleILi3ELi4ELi3EEENS4_18smem_ptr_flag_bitsILi8EEENSS_INS5_IJNSA_ILi8EEESH_EEENS5_IJSH_SC_EEEEEEEvNS4_8identityENS4_18SM100_TMA_2SM_LOADES1A_vS1B_EENS_8epilogue10collective18CollectiveEpilogueINS1E_23Sm100TmaWarpSpecializedILi1ELi1ELi64ELb0ELb0EEEJNS5_IJSH_SG_SH_EEENS5_IJNSS_ISH_SC_EENSS_ISG_SC_EEEEEaSJ_aSJ_NS1E_6fusion15FusionCallbacksIS1I_NS1N_17LinearCombinationIaiaiLNS_15FloatRoundStyleE2EEES1J_S1M_JEEENS4_5SM1004TMEM4LOAD26SM100_TMEM_LOAD_32dp32b64xENS4_13SM90_TMA_LOADENS11_INS12_ILi2ELi4ELi3EEES15_NSS_INS5_IJS16_SG_EEENS5_IJSG_SC_EEEEEEENS4_39AutoVectorizingCopyWithAssumedAlignmentILi128EEENS4_14SM90_TMA_STOREES22_S24_S24_EEEvvEEEEvNT_6ParamsE,"ax",@progbits
	.align	128
.text._ZN7cutlass13device_kernelINS_4gemm6kernel13GemmUniversalIN4cute5tupleIJiiiiEEENS1_10collective13CollectiveMmaINS1_35MainloopSm100TmaUmmaWarpSpecializedILi10ELi2ELi4ENS5_IJNS4_1CILi2EEESB_NSA_ILi1EEEEEEEENS5_IJNSA_ILi256EEENSA_ILi64EEENSA_ILi128EEEEEEaNS5_IJlSC_lEEEaSJ_NS4_8TiledMMAINS4_8MMA_AtomIJNS4_21SM100_MMA_S8_2x1SM_SSIaaiLi256ELi64ELNS4_4UMMA5MajorE0ELSO_0ELNSN_8SaturateE0EEEEEENS4_6LayoutINS5_IJSC_SC_SC_EEENS5_IJNSA_ILi0EEESU_SU_EEEEENS5_IJNS4_10UnderscoreESX_SX_EEEEENS4_28SM100_TMA_2SM_LOAD_MULTICASTENS4_14ComposedLayoutINS4_7SwizzleILi3ELi4ELi3EEENS4_18smem_ptr_flag_bitsILi8EEENSS_INS5_IJNSA_ILi8EEESH_EEENS5_IJSH_SC_EEEEEEEvNS4_8identityENS4_18SM100_TMA_2SM_LOADES1A_vS1B_EENS_8epilogue10collective18CollectiveEpilogueINS1E_23Sm100TmaWarpSpecializedILi1ELi1ELi64ELb0ELb0EEEJNS5_IJSH_SG_SH_EEENS5_IJNSS_ISH_SC_EENSS_ISG_SC_EEEEEaSJ_aSJ_NS1E_6fusion15FusionCallbacksIS1I_NS1N_17LinearCombinationIaiaiLNS_15FloatRoundStyleE2EEES1J_S1M_JEEENS4_5SM1004TMEM4LOAD26SM100_TMEM_LOAD_32dp32b64xENS4_13SM90_TMA_LOADENS11_INS12_ILi2ELi4ELi3EEES15_NSS_INS5_IJS16_SG_EEENS5_IJSG_SC_EEEEEEENS4_39AutoVectorizingCopyWithAssumedAlignmentILi128EEENS4_14SM90_TMA_STOREES22_S24_S24_EEEvvEEEEvNT_6ParamsE:
        .type           _ZN7cutlass13device_kernelINS_4gemm6kernel13GemmUniversalIN4cute5tupleIJiiiiEEENS1_10collective13CollectiveMmaINS1_35MainloopSm100TmaUmmaWarpSpecializedILi10ELi2ELi4ENS5_IJNS4_1CILi2EEESB_NSA_ILi1EEEEEEEENS5_IJNSA_ILi256EEENSA_ILi64EEENSA_ILi128EEEEEEaNS5_IJlSC_lEEEaSJ_NS4_8TiledMMAINS4_8MMA_AtomIJNS4_21SM100_MMA_S8_2x1SM_SSIaaiLi256ELi64ELNS4_4UMMA5MajorE0ELSO_0ELNSN_8SaturateE0EEEEEENS4_6LayoutINS5_IJSC_SC_SC_EEENS5_IJNSA_ILi0EEESU_SU_EEEEENS5_IJNS4_10UnderscoreESX_SX_EEEEENS4_28SM100_TMA_2SM_LOAD_MULTICASTENS4_14ComposedLayoutINS4_7SwizzleILi3ELi4ELi3EEENS4_18smem_ptr_flag_bitsILi8EEENSS_INS5_IJNSA_ILi8EEESH_EEENS5_IJSH_SC_EEEEEEEvNS4_8identityENS4_18SM100_TMA_2SM_LOADES1A_vS1B_EENS_8epilogue10collective18CollectiveEpilogueINS1E_23Sm100TmaWarpSpecializedILi1ELi1ELi64ELb0ELb0EEEJNS5_IJSH_SG_SH_EEENS5_IJNSS_ISH_SC_EENSS_ISG_SC_EEEEEaSJ_aSJ_NS1E_6fusion15FusionCallbacksIS1I_NS1N_17LinearCombinationIaiaiLNS_15FloatRoundStyleE2EEES1J_S1M_JEEENS4_5SM1004TMEM4LOAD26SM100_TMEM_LOAD_32dp32b64xENS4_13SM90_TMA_LOADENS11_INS12_ILi2ELi4ELi3EEES15_NSS_INS5_IJS16_SG_EEENS5_IJSG_SC_EEEEEEENS4_39AutoVectorizingCopyWithAssumedAlignmentILi128EEENS4_14SM90_TMA_STOREES22_S24_S24_EEEvvEEEEvNT_6ParamsE,@function
        .size           _ZN7cutlass13device_kernelINS_4gemm6kernel13GemmUniversalIN4cute5tupleIJiiiiEEENS1_10collective13CollectiveMmaINS1_35MainloopSm100TmaUmmaWarpSpecializedILi10ELi2ELi4ENS5_IJNS4_1CILi2EEESB_NSA_ILi1EEEEEEEENS5_IJNSA_ILi256EEENSA_ILi64EEENSA_ILi128EEEEEEaNS5_IJlSC_lEEEaSJ_NS4_8TiledMMAINS4_8MMA_AtomIJNS4_21SM100_MMA_S8_2x1SM_SSIaaiLi256ELi64ELNS4_4UMMA5MajorE0ELSO_0ELNSN_8SaturateE0EEEEEENS4_6LayoutINS5_IJSC_SC_SC_EEENS5_IJNSA_ILi0EEESU_SU_EEEEENS5_IJNS4_10UnderscoreESX_SX_EEEEENS4_28SM100_TMA_2SM_LOAD_MULTICASTENS4_14ComposedLayoutINS4_7SwizzleILi3ELi4ELi3EEENS4_18smem_ptr_flag_bitsILi8EEENSS_INS5_IJNSA_ILi8EEESH_EEENS5_IJSH_SC_EEEEEEEvNS4_8identityENS4_18SM100_TMA_2SM_LOADES1A_vS1B_EENS_8epilogue10collective18CollectiveEpilogueINS1E_23Sm100TmaWarpSpecializedILi1ELi1ELi64ELb0ELb0EEEJNS5_IJSH_SG_SH_EEENS5_IJNSS_ISH_SC_EENSS_ISG_SC_EEEEEaSJ_aSJ_NS1E_6fusion15FusionCallbacksIS1I_NS1N_17LinearCombinationIaiaiLNS_15FloatRoundStyleE2EEES1J_S1M_JEEENS4_5SM1004TMEM4LOAD26SM100_TMEM_LOAD_32dp32b64xENS4_13SM90_TMA_LOADENS11_INS12_ILi2ELi4ELi3EEES15_NSS_INS5_IJS16_SG_EEENS5_IJSG_SC_EEEEEEENS4_39AutoVectorizingCopyWithAssumedAlignmentILi128EEENS4_14SM90_TMA_STOREES22_S24_S24_EEEvvEEEEvNT_6ParamsE,(.L_x_168 - _ZN7cutlass13device_kernelINS_4gemm6kernel13GemmUniversalIN4cute5tupleIJiiiiEEENS1_10collective13CollectiveMmaINS1_35MainloopSm100TmaUmmaWarpSpecializedILi10ELi2ELi4ENS5_IJNS4_1CILi2EEESB_NSA_ILi1EEEEEEEENS5_IJNSA_ILi256EEENSA_ILi64EEENSA_ILi128EEEEEEaNS5_IJlSC_lEEEaSJ_NS4_8TiledMMAINS4_8MMA_AtomIJNS4_21SM100_MMA_S8_2x1SM_SSIaaiLi256ELi64ELNS4_4UMMA5MajorE0ELSO_0ELNSN_8SaturateE0EEEEEENS4_6LayoutINS5_IJSC_SC_SC_EEENS5_IJNSA_ILi0EEESU_SU_EEEEENS5_IJNS4_10UnderscoreESX_SX_EEEEENS4_28SM100_TMA_2SM_LOAD_MULTICASTENS4_14ComposedLayoutINS4_7SwizzleILi3ELi4ELi3EEENS4_18smem_ptr_flag_bitsILi8EEENSS_INS5_IJNSA_ILi8EEESH_EEENS5_IJSH_SC_EEEEEEEvNS4_8identityENS4_18SM100_TMA_2SM_LOADES1A_vS1B_EENS_8epilogue10collective18CollectiveEpilogueINS1E_23Sm100TmaWarpSpecializedILi1ELi1ELi64ELb0ELb0EEEJNS5_IJSH_SG_SH_EEENS5_IJNSS_ISH_SC_EENSS_ISG_SC_EEEEEaSJ_aSJ_NS1E_6fusion15FusionCallbacksIS1I_NS1N_17LinearCombinationIaiaiLNS_15FloatRoundStyleE2EEES1J_S1M_JEEENS4_5SM1004TMEM4LOAD26SM100_TMEM_LOAD_32dp32b64xENS4_13SM90_TMA_LOADENS11_INS12_ILi2ELi4ELi3EEES15_NSS_INS5_IJS16_SG_EEENS5_IJSG_SC_EEEEEEENS4_39AutoVectorizingCopyWithAssumedAlignmentILi128EEENS4_14SM90_TMA_STOREES22_S24_S24_EEEvvEEEEvNT_6ParamsE)
        .other          _ZN7cutlass13device_kernelINS_4gemm6kernel13GemmUniversalIN4cute5tupleIJiiiiEEENS1_10collective13CollectiveMmaINS1_35MainloopSm100TmaUmmaWarpSpecializedILi10ELi2ELi4ENS5_IJNS4_1CILi2EEESB_NSA_ILi1EEEEEEEENS5_IJNSA_ILi256EEENSA_ILi64EEENSA_ILi128EEEEEEaNS5_IJlSC_lEEEaSJ_NS4_8TiledMMAINS4_8MMA_AtomIJNS4_21SM100_MMA_S8_2x1SM_SSIaaiLi256ELi64ELNS4_4UMMA5MajorE0ELSO_0ELNSN_8SaturateE0EEEEEENS4_6LayoutINS5_IJSC_SC_SC_EEENS5_IJNSA_ILi0EEESU_SU_EEEEENS5_IJNS4_10UnderscoreESX_SX_EEEEENS4_28SM100_TMA_2SM_LOAD_MULTICASTENS4_14ComposedLayoutINS4_7SwizzleILi3ELi4ELi3EEENS4_18smem_ptr_flag_bitsILi8EEENSS_INS5_IJNSA_ILi8EEESH_EEENS5_IJSH_SC_EEEEEEEvNS4_8identityENS4_18SM100_TMA_2SM_LOADES1A_vS1B_EENS_8epilogue10collective18CollectiveEpilogueINS1E_23Sm100TmaWarpSpecializedILi1ELi1ELi64ELb0ELb0EEEJNS5_IJSH_SG_SH_EEENS5_IJNSS_ISH_SC_EENSS_ISG_SC_EEEEEaSJ_aSJ_NS1E_6fusion15FusionCallbacksIS1I_NS1N_17LinearCombinationIaiaiLNS_15FloatRoundStyleE2EEES1J_S1M_JEEENS4_5SM1004TMEM4LOAD26SM100_TMEM_LOAD_32dp32b64xENS4_13SM90_TMA_LOADENS11_INS12_ILi2ELi4ELi3EEES15_NSS_INS5_IJS16_SG_EEENS5_IJSG_SC_EEEEEEENS4_39AutoVectorizingCopyWithAssumedAlignmentILi128EEENS4_14SM90_TMA_STOREES22_S24_S24_EEEvvEEEEvNT_6ParamsE,@"STO_CUDA_ENTRY STV_DEFAULT"
_ZN7cutlass13device_kernelINS_4gemm6kernel13GemmUniversalIN4cute5tupleIJiiiiEEENS1_10collective13CollectiveMmaINS1_35MainloopSm100TmaUmmaWarpSpecializedILi10ELi2ELi4ENS5_IJNS4_1CILi2EEESB_NSA_ILi1EEEEEEEENS5_IJNSA_ILi256EEENSA_ILi64EEENSA_ILi128EEEEEEaNS5_IJlSC_lEEEaSJ_NS4_8TiledMMAINS4_8MMA_AtomIJNS4_21SM100_MMA_S8_2x1SM_SSIaaiLi256ELi64ELNS4_4UMMA5MajorE0ELSO_0ELNSN_8SaturateE0EEEEEENS4_6LayoutINS5_IJSC_SC_SC_EEENS5_IJNSA_ILi0EEESU_SU_EEEEENS5_IJNS4_10UnderscoreESX_SX_EEEEENS4_28SM100_TMA_2SM_LOAD_MULTICASTENS4_14ComposedLayoutINS4_7SwizzleILi3ELi4ELi3EEENS4_18smem_ptr_flag_bitsILi8EEENSS_INS5_IJNSA_ILi8EEESH_EEENS5_IJSH_SC_EEEEEEEvNS4_8identityENS4_18SM100_TMA_2SM_LOADES1A_vS1B_EENS_8epilogue10collective18CollectiveEpilogueINS1E_23Sm100TmaWarpSpecializedILi1ELi1ELi64ELb0ELb0EEEJNS5_IJSH_SG_SH_EEENS5_IJNSS_ISH_SC_EENSS_ISG_SC_EEEEEaSJ_aSJ_NS1E_6fusion15FusionCallbacksIS1I_NS1N_17LinearCombinationIaiaiLNS_15FloatRoundStyleE2EEES1J_S1M_JEEENS4_5SM1004TMEM4LOAD26SM100_TMEM_LOAD_32dp32b64xENS4_13SM90_TMA_LOADENS11_INS12_ILi2ELi4ELi3EEES15_NSS_INS5_IJS16_SG_EEENS5_IJSG_SC_EEEEEEENS4_39AutoVectorizingCopyWithAssumedAlignmentILi128EEENS4_14SM90_TMA_STOREES22_S24_S24_EEEvvEEEEvNT_6ParamsE:
[----:B------:R-:W1:Y:S01]  /*0000*/  LDC R1, c[0x0][0x37c] ;  /* 0x0000df00ff017b82 */ /* 0x000e620000000800 */
[----:B------:R-:W2:Y:S01]  /*0010*/  S2R R142, SR_TID.X ;  /* 0x00000000008e7919 */ /* 0x000ea20000002100 */
[----:B------:R-:W3:Y:S06]  /*0020*/  LDCU.64 UR8, c[0x0][0x890] ;  /* 0x00011200ff0877ac */ /* 0x000eec0008000a00 */
[----:B------:R-:W4:Y:S01]  /*0030*/  S2UR UR55, SR_CgaCtaId ;  /* 0x00000000003779c3 */ /* 0x000f220000008800 */
[----:B------:R-:W-:Y:S02]  /*0040*/  PRMT R147, RZ, 0x7610, R147 ;  /* 0x00007610ff937816 */ /* 0x000fe40000000093 */
[----:B------:R-:W-:Y:S01]  /*0050*/  ELECT P1, URZ, PT ;  /* 0x0000000000ff782f */ /* 0x000fe20003820000 */
[----:B---3--:R-:W-:-:S04]  /*0060*/  UISETP.NE.U32.AND UP0, UPT, UR8, URZ, UPT ;  /* 0x000000ff0800728c */ /* 0x008fc8000bf05070 */
[----:B------:R-:W-:Y:S02]  /*0070*/  UISETP.NE.AND.EX UP0, UPT, UR9, URZ, UPT, UP0 ;  /* 0x000000ff0900728c */ /* 0x000fe4000bf05300 */
[----:B----4-:R-:W-:Y:S02]  /*0080*/  ULOP3.LUT UR47, UR55, 0x1, URZ, 0xc0, !UPT ;  /* 0x00000001372f7892 */ /* 0x010fe4000f8ec0ff */
[----:B------:R-:W-:Y:S01]  /*0090*/  ULOP3.LUT UR48, UR55, 0x1, URZ, 0x3c, !UPT ;  /* 0x0000000137307892 */ /* 0x000fe2000f8e3cff */
[----:B--2---:R-:W-:-:S05]  /*00a0*/  SHF.R.U32.HI R148, RZ, 0x5, R142 ;  /* 0x00000005ff947819 */ /* 0x004fca000001168e */
[----:B------:R-:W2:Y:S02]  /*00b0*/  SHFL.IDX PT, R0, R148, RZ, 0x1f ;  /* 0x00001fff94007589 */ /* 0x000ea400000e0000 */
[----:B--2---:R-:W-:Y:S01]  /*00c0*/  R2UR UR18, R0 ;  /* 0x00000000001272ca */ /* 0x004fe200000e0000 */
[----:B-1----:R-:W-:-:S14]  /*00d0*/  BRA.U UP0, `(.L_x_0) ;  /* 0x0000000100307547 */ /* 0x002fdc000b800000 */
[----:B------:R-:W1:Y:S02]  /*00e0*/  LDCU.64 UR4, c[0x0][0x888] ;  /* 0x00011100ff0477ac */ /* 0x000e640008000a00 */
[----:B-1----:R-:W-:-:S04]  /*00f0*/  UISETP.NE.U32.AND UP0, UPT, UR4, URZ, UPT ;  /* 0x000000ff0400728c */ /* 0x002fc8000bf05070 */
[----:B------:R-:W-:-:S09]  /*0100*/  UISETP.NE.AND.EX UP0, UPT, UR5, URZ, UPT, UP0 ;  /* 0x000000ff0500728c */ /* 0x000fd2000bf05300 */
[----:B------:R-:W-:Y:S05]  /*0110*/  BRA.U !UP0, `(.L_x_1) ;  /* 0x0000000108147547 */ /* 0x000fea000b800000 */
[----:B------:R-:W1:Y:S01]  /*0120*/  LDC.64 R72, c[0x0][0x888] ;  /* 0x00022200ff487b82 */ /* 0x000e620000000a00 */
[----:B------:R-:W1:Y:S02]  /*0130*/  LDCU.64 UR4, c[0x0][0x358] ;  /* 0x00006b00ff0477ac */ /* 0x000e640008000a00 */
[----:B-1----:R1:W5:Y:S01]  /*0140*/  LDG.E R72, desc[UR4][R72.64] ;  /* 0x0000000448487981 */ /* 0x002362000c1e1900 */
[----:B------:R-:W-:Y:S01]  /*0150*/  HFMA2 R147, -RZ, RZ, 0, 5.9604644775390625e-08 ;  /* 0x00000001ff937431 */ /* 0x000fe200000001ff */
[----:B------:R-:W-:Y:S05]  /*0160*/  BRA `(.L_x_0) ;  /* 0x00000000000c7947 */ /* 0x000fea0003800000 */
.L_x_1:
[----:B------:R-:W1:Y:S01]  /*0170*/  LDCU UR4, c[0x0][0x880] ;  /* 0x00011000ff0477ac */ /* 0x000e620008000800 */
[----:B------:R-:W-:Y:S01]  /*0180*/  HFMA2 R147, -RZ, RZ, 0, 5.9604644775390625e-08 ;  /* 0x00000001ff937431 */ /* 0x000fe200000001ff */
[----:B-1----:R-:W-:-:S07]  /*0190*/  MOV R72, UR4 ;  /* 0x0000000400487c02 */ /* 0x002fce0008000f00 */
.L_x_0:
[----:B------:R-:W2:Y:S02]  /*01a0*/  LDCU.64 UR4, c[0x0][0x8b0] ;  /* 0x00011600ff0477ac */ /* 0x000ea40008000a00 */
[----:B--2---:R-:W-:-:S04]  /*01b0*/  UISETP.NE.U32.AND UP0, UPT, UR4, URZ, UPT ;  /* 0x000000ff0400728c */ /* 0x004fc8000bf05070 */
[----:B------:R-:W-:-:S09]  /*01c0*/  UISETP.NE.AND.EX UP0, UPT, UR5, URZ, UPT, UP0 ;  /* 0x000000ff0500728c */ /* 0x000fd2000bf05300 */
[----:B------:R-:W-:Y:S05]  /*01d0*/  BRA.U UP0, `(.L_x_2) ;  /* 0x0000000100287547 */ /* 0x000fea000b800000 */
[----:B------:R-:W2:Y:S02]  /*01e0*/  LDCU.64 UR4, c[0x0][0x8a8] ;  /* 0x00011500ff0477ac */ /* 0x000ea40008000a00 */
[----:B--2---:R-:W-:-:S04]  /*01f0*/  UISETP.NE.U32.AND UP0, UPT, UR4, URZ, UPT ;  /* 0x000000ff0400728c */ /* 0x004fc8000bf05070 */
[----:B------:R-:W-:-:S09]  /*0200*/  UISETP.NE.AND.EX UP0, UPT, UR5, URZ, UPT, UP0 ;  /* 0x000000ff0500728c */ /* 0x000fd2000bf05300 */
[----:B------:R-:W-:Y:S05]  /*0210*/  BRA.U !UP0, `(.L_x_3) ;  /* 0x0000000108107547 */ /* 0x000fea000b800000 */
[----:B------:R-:W2:Y:S01]  /*0220*/  LDC.64 R70, c[0x0][0x8a8] ;  /* 0x00022a00ff467b82 */ /* 0x000ea20000000a00 */
[----:B------:R-:W2:Y:S02]  /*0230*/  LDCU.64 UR4, c[0x0][0x358] ;  /* 0x00006b00ff0477ac */ /* 0x000ea40008000a00 */
[----:B--2---:R2:W5:Y:S01]  /*0240*/  LDG.E R70, desc[UR4][R70.64] ;  /* 0x0000000446467981 */ /* 0x004562000c1e1900 */
[----:B------:R-:W-:Y:S05]  /*0250*/  BRA `(.L_x_2) ;  /* 0x0000000000087947 */ /* 0x000fea0003800000 */
.L_x_3:
[----:B------:R-:W2:Y:S02]  /*0260*/  LDCU UR4, c[0x0][0x8a0] ;  /* 0x00011400ff0477ac */ /* 0x000ea40008000800 */
[----:B--2---:R-:W-:Y:S02]  /*0270*/  MOV R70, UR4 ;  /* 0x0000000400467c02 */ /* 0x004fe40008000f00 */
.L_x_2:
[----:B------:R-:W-:Y:S01]  /*0280*/  IMAD.U32 R0, RZ, RZ, UR18 ;  /* 0x00000012ff007e24 */ /* 0x000fe2000f8e00ff */
[----:B------:R-:W-:Y:S04]  /*0290*/  BSSY.RECONVERGENT B0, `(.L_x_4) ;  /* 0x000000c000007945 */ /* 0x000fe80003800200 */
[C---:B------:R-:W-:Y:S02]  /*02a0*/  ISETP.NE.OR P2, PT, R0.reuse, 0x1, !P1 ;  /* 0x000000010000780c */ /* 0x040fe40004f45670 */
[----:B------:R-:W-:-:S11]  /*02b0*/  ISETP.NE.OR P0, PT, R0, 0x3, !P1 ;  /* 0x000000030000780c */ /* 0x000fd60004f05670 */
[----:B------:R-:W-:Y:S05]  /*02c0*/  @P2 BRA `(.L_x_5) ;  /* 0x0000000000202947 */ /* 0x000fea0003800000 */
[----:B------:R-:W3:Y:S02]  /*02d0*/  LDCU.64 UR4, c[0x0][0x348] ;  /* 0x00006900ff0477ac */ /* 0x000ee40008000a00 */
[----:B---3--:R-:W-:Y:S02]  /*02e0*/  UIADD3 UR6, UP1, UPT, UR4, 0x80, URZ ;  /* 0x0000008004067890 */ /* 0x008fe4000ff3e0ff */
[----:B------:R-:W-:Y:S02]  /*02f0*/  UIADD3 UR4, UP0, UPT, UR4, 0x180, URZ ;  /* 0x0000018004047890 */ /* 0x000fe4000ff1e0ff */
[----:B------:R-:W-:Y:S02]  /*0300*/  UIADD3.X UR7, UPT, UPT, URZ, UR5, URZ, UP1, !UPT ;  /* 0x00000005ff077290 */ /* 0x000fe40008ffe4ff */
[----:B------:R-:W-:-:S07]  /*0310*/  UIADD3.X UR5, UPT, UPT, URZ, UR5, URZ, UP0, !UPT ;  /* 0x00000005ff057290 */ /* 0x000fce00087fe4ff */
[----:B------:R3:W-:Y:S02]  /*0320*/  UTMACCTL.PF [UR6] ;  /* 0x00000000060079b9 */ /* 0x0007e40008040000 */
[----:B------:R3:W-:Y:S02]  /*0330*/  UTMACCTL.PF [UR4] ;  /* 0x00000000040079b9 */ /* 0x0007e40008040000 */
[----:B---3--:R-:W-:Y:S01]  /*0340*/  NOP ;  /* 0x0000000000007918 */ /* 0x008fe20000000000 */
.L_x_5:
[----:B------:R-:W-:Y:S05]  /*0350*/  BSYNC.RECONVERGENT B0 ;  /* 0x0000000000007941 */ /* 0x000fea0003800200 */
.L_x_4:
[----:B------:R-:W-:Y:S04]  /*0360*/  BSSY.RECONVERGENT B0, `(.L_x_6) ;  /* 0x000000a000007945 */ /* 0x000fe80003800200 */
        /* <DEDUP_REMOVED lines=9> */
.L_x_7:
[----:B------:R-:W-:Y:S05]  /*0400*/  BSYNC.RECONVERGENT B0 ;  /* 0x0000000000007941 */ /* 0x000fea0003800200 */
.L_x_6:
[----:B------:R-:W3:Y:S01]  /*0410*/  LDCU.64 UR4, c[0x0][0x888] ;  /* 0x00011100ff0477ac */ /* 0x000ee20008000a00 */
[----:B------:R-:W-:Y:S02]  /*0420*/  UISETP.EQ.U32.AND UP1, UPT, UR8, URZ, UPT ;  /* 0x000000ff0800728c */ /* 0x000fe4000bf22070 */
[----:B------:R-:W-:Y:S02]  /*0430*/  UPLOP3.LUT UP3, UPT, UPT, UPT, UPT, 0x80, 0x8 ;  /* 0x000000000008789c */ /* 0x000fe40003f6f070 */
[----:B---3--:R-:W-:-:S04]  /*0440*/  UISETP.NE.U32.AND UP0, UPT, UR4, URZ, UPT ;  /* 0x000000ff0400728c */ /* 0x008fc8000bf05070 */
[----:B------:R-:W-:-:S04]  /*0450*/  UISETP.NE.AND.EX UP0, UPT, UR5, URZ, UPT, UP0 ;  /* 0x000000ff0500728c */ /* 0x000fc8000bf05300 */
[----:B------:R-:W-:-:S04]  /*0460*/  UISETP.EQ.OR.EX UP2, UPT, UR9, URZ, !UP0, UP1 ;  /* 0x000000ff0900728c */ /* 0x000fc8000c742710 */
[----:B------:R-:W-:-:S05]  /*0470*/  UP2UR UR61, UPR, URZ, 0x4 ;  /* 0x00000004ff3d7883 */ /* 0x000fca0008000000 */
[----:B------:R-:W-:Y:S07]  /*0480*/  BRA.U !UP2, `(.L_x_8) ;  /* 0x000000010a207547 */ /* 0x000fee000b800000 */
[----:B-----5:R-:W-:Y:S01]  /*0490*/  R2UR UR5, R72 ;  /* 0x00000000480572ca */ /* 0x020fe200000e0000 */
[----:B------:R-:W-:Y:S02]  /*04a0*/  UISETP.NE.U32.AND UP1, UPT, UR8, URZ, UPT ;  /* 0x000000ff0800728c */ /* 0x000fe4000bf25070 */
[----:B------:R-:W-:Y:S02]  /*04b0*/  USEL UR4, URZ, 0xffffffff, UP0 ;  /* 0xffffffffff047887 */ /* 0x000fe40008000000 */
[----:B------:R-:W-:-:S08]  /*04c0*/  UISETP.NE.AND.EX UP1, UPT, UR9, URZ, UPT, UP1 ;  /* 0x000000ff0900728c */ /* 0x000fd0000bf25310 */
[----:B------:R-:W-:-:S04]  /*04d0*/  UISETP.NE.AND UP0, UPT, UR5, URZ, UPT ;  /* 0x000000ff0500728c */ /* 0x000fc8000bf05270 */
[----:B------:R-:W-:-:S04]  /*04e0*/  @!UP1 USEL UR4, URZ, 0xffffffff, UP0 ;  /* 0xffffffffff049887 */ /* 0x000fc80008000000 */
[----:B------:R-:W-:-:S04]  /*04f0*/  ULOP3.LUT UR4, UR4, 0x1, URZ, 0xc0, !UPT ;  /* 0x0000000104047892 */ /* 0x000fc8000f8ec0ff */
[----:B------:R-:W-:-:S11]  /*0500*/  UISETP.NE.U32.AND UP3, UPT, UR4, 0x1, UPT ;  /* 0x000000010400788c */ /* 0x000fd6000bf65070 */
.L_x_8:
[----:B------:R-:W3:Y:S01]  /*0510*/  SHFL.IDX PT, R0, R148, RZ, 0x1f ;  /* 0x00001fff94007589 */ /* 0x000ee200000e0000 */
[----:B------:R-:W-:-:S04]  /*0520*/  UISETP.NE.AND UP0, UPT, UR18, 0x2, UPT ;  /* 0x000000021200788c */ /* 0x000fc8000bf05270 */
[----:B------:R-:W-:Y:S02]  /*0530*/  UISETP.EQ.AND UP1, UPT, UR47, URZ, !UP0 ;  /* 0x000000ff2f00728c */ /* 0x000fe4000c722270 */
[----:B------:R-:W-:-:S04]  /*0540*/  USEL UR34, URZ, 0x1, UP0 ;  /* 0x00000001ff227887 */ /* 0x000fc80008000000 */
[----:B------:R-:W-:Y:S02]  /*0550*/  PLOP3.LUT P3, PT, P1, PT, UP1, 0x80, 0x8 ;  /* 0x000000000008781c */ /* 0x000fe40000f6f018 */
[----:B---3--:R-:W-:-:S13]  /*0560*/  ISETP.NE.AND P0, PT, R0, RZ, PT ;  /* 0x000000ff0000720c */ /* 0x008fda0003f05270 */
[----:B------:R-:W-:Y:S05]  /*0570*/  @P0 BRA `(.L_x_9) ;  /* 0x0000000000900947 */ /* 0x000fea0003800000 */
[----:B------:R-:W-:Y:S01]  /*0580*/  ELECT P0, URZ, PT ;  /* 0x0000000000ff782f */ /* 0x000fe20003800000 */
[----:B------:R-:W-:-:S12]  /*0590*/  BSSY.RECONVERGENT B0, `(.L_x_9) ;  /* 0x0000022000007945 */ /* 0x000fd80003800200 */
[----:B------:R-:W-:Y:S05]  /*05a0*/  @!P0 BRA `(.L_x_10) ;  /* 0x0000000000808947 */ /* 0x000fea0003800000 */
[----:B------:R-:W-:Y:S01]  /*05b0*/  UMOV UR4, 0x400 ;  /* 0x0000040000047882 */ /* 0x000fe20000000000 */
[----:B------:R-:W-:Y:S01]  /*05c0*/  UMOV UR8, 0x1 ;  /* 0x0000000100087882 */ /* 0x000fe20000000000 */
[----:B------:R-:W-:Y:S01]  /*05d0*/  UMOV UR6, 0x2 ;  /* 0x0000000200067882 */ /* 0x000fe20000000000 */
[----:B------:R-:W-:Y:S02]  /*05e0*/  ULEA UR4, UR55, UR4, 0x18 ;  /* 0x0000000437047291 */ /* 0x000fe4000f8ec0ff */
[----:B------:R-:W-:-:S04]  /*05f0*/  UIADD3 UR8, UPT, UPT, -UR8, 0x100000, URZ ;  /* 0x0010000008087890 */ /* 0x000fc8000fffe1ff */
[----:B------:R-:W-:Y:S02]  /*0600*/  USHF.L.U32 UR9, UR8, 0xb, URZ ;  /* 0x0000000b08097899 */ /* 0x000fe400080006ff */
[----:B------:R-:W-:Y:S02]  /*0610*/  USHF.L.U32 UR8, UR8, 0x1, URZ ;  /* 0x0000000108087899 */ /* 0x000fe400080006ff */
[----:B------:R-:W-:-:S04]  /*0620*/  UIADD3 UR6, UPT, UPT, -UR6, 0x100000, URZ ;  /* 0x0010000006067890 */ /* 0x000fc8000fffe1ff */
[----:B------:R-:W-:Y:S02]  /*0630*/  USHF.L.U32 UR7, UR6, 0xb, URZ ;  /* 0x0000000b06077899 */ /* 0x000fe400080006ff */
[----:B------:R-:W-:Y:S01]  /*0640*/  USHF.L.U32 UR6, UR6, 0x1, URZ ;  /* 0x0000000106067899 */ /* 0x000fe200080006ff */
[----:B------:R-:W3:Y:S03]  /*0650*/  FENCE.VIEW.ASYNC.S ;  /* 0x00000000000073c6 */ /* 0x000ee60000000000 */
[----:B---3--:R3:W4:Y:S08]  /*0660*/  SYNCS.EXCH.64 URZ, [UR4], UR8 ;  /* 0x0000000804ff75b2 */ /* 0x0087300008000100 */
[----:B------:R3:W1:Y:S01]  /*0670*/  SYNCS.EXCH.64 URZ, [UR4+0x50], UR6 ;  /* 0x0000500604ff75b2 */ /* 0x0006620008000100 */
        /* <DEDUP_REMOVED lines=17> */
[----:B------:R3:W1:Y:S02]  /*0790*/  SYNCS.EXCH.64 URZ, [UR4+0x98], UR6 ;  /* 0x0000980604ff75b2 */ /* 0x0006640008000100 */
[----:B---34-:R-:W-:Y:S01]  /*07a0*/  NOP ;  /* 0x0000000000007918 */ /* 0x018fe20000000000 */
.L_x_10:
[----:B------:R-:W-:Y:S05]  /*07b0*/  BSYNC.RECONVERGENT B0 ;  /* 0x0000000000007941 */ /* 0x000fea0003800200 */
.L_x_9:
[----:B------:R-:W3:Y:S01]  /*07c0*/  SHFL.IDX PT, R0, R148, RZ, 0x1f ;  /* 0x00001fff94007589 */ /* 0x000ee200000e0000 */
[----:B------:R-:W-:Y:S01]  /*07d0*/  NOP ;  /* 0x0000000000007918 */ /* 0x000fe20000000000 */
[----:B---3--:R-:W-:-:S13]  /*07e0*/  ISETP.NE.AND P0, PT, R0, 0x1, PT ;  /* 0x000000010000780c */ /* 0x008fda0003f05270 */
[----:B------:R-:W-:Y:S05]  /*07f0*/  @P0 BRA `(.L_x_11) ;  /* 0x00000000003c0947 */ /* 0x000fea0003800000 */
        /* <DEDUP_REMOVED lines=10> */
[----:B------:R-:W-:Y:S01]  /*08a0*/  ELECT P0, URZ, PT ;  /* 0x0000000000ff782f */ /* 0x000fe20003800000 */
[----:B------:R-:W3:Y:S02]  /*08b0*/  FENCE.VIEW.ASYNC.S ;  /* 0x00000000000073c6 */ /* 0x000ee40000000000 */
[----:B---3--:R3:W4:Y:S08]  /*08c0*/  SYNCS.EXCH.64 URZ, [UR4+0xa0], UR8 ;  /* 0x0000a00804ff75b2 */ /* 0x0087300008000100 */
[----:B------:R3:W1:Y:S01]  /*08d0*/  SYNCS.EXCH.64 URZ, [UR4+0xa8], UR6 ;  /* 0x0000a80604ff75b2 */ /* 0x0006620008000100 */
[----:B------:R-:W-:Y:S01]  /*08e0*/  NOP ;  /* 0x0000000000007918 */ /* 0x000fe20000000000 */
.L_x_11:
[----:B------:R-:W2:Y:S01]  /*08f0*/  SHFL.IDX PT, R0, R148, RZ, 0x1f ;  /* 0x00001fff94007589 */ /* 0x000ea200000e0000 */
[----:B------:R-:W-:Y:S01]  /*0900*/  NOP ;  /* 0x0000000000007918 */ /* 0x000fe20000000000 */
[----:B--2---:R-:W-:-:S13]  /*0910*/  ISETP.NE.AND P0, PT, R0, 0x3, PT ;  /* 0x000000030000780c */ /* 0x004fda0003f05270 */
[----:B------:R-:W-:Y:S05]  /*0920*/  @P0 BRA `(.L_x_12) ;  /* 0x00000000002c0947 */ /* 0x000fea0003800000 */
[----:B---3--:R-:W-:Y:S01]  /*0930*/  UMOV UR6, 0x400 ;  /* 0x0000040000067882 */ /* 0x008fe20000000000 */
[----:B------:R-:W-:Y:S01]  /*0940*/  UMOV UR4, 0x20 ;  /* 0x0000002000047882 */ /* 0x000fe20000000000 */
[----:B------:R-:W-:Y:S02]  /*0950*/  ULEA UR6, UR55, UR6, 0x18 ;  /* 0x0000000637067291 */ /* 0x000fe4000f8ec0ff */
[----:B------:R-:W-:-:S04]  /*0960*/  UIADD3 UR4, UPT, UPT, -UR4, 0x100000, URZ ;  /* 0x0010000004047890 */ /* 0x000fc8000fffe1ff */
[----:B------:R-:W-:Y:S02]  /*0970*/  USHF.L.U32 UR5, UR4, 0xb, URZ ;  /* 0x0000000b04057899 */ /* 0x000fe400080006ff */
[----:B------:R-:W-:Y:S01]  /*0980*/  USHF.L.U32 UR4, UR4, 0x1, URZ ;  /* 0x0000000104047899 */ /* 0x000fe200080006ff */
[----:B------:R-:W-:Y:S01]  /*0990*/  ELECT P0, URZ, PT ;  /* 0x0000000000ff782f */ /* 0x000fe20003800000 */
[----:B------:R-:W2:Y:S10]  /*09a0*/  FENCE.VIEW.ASYNC.S ;  /* 0x00000000000073c6 */ /* 0x000eb40000000000 */
[----:B--2---:R2:W3:Y:S01]  /*09b0*/  SYNCS.EXCH.64 URZ, [UR6+0xb0], UR4 ;  /* 0x0000b00406ff75b2 */ /* 0x0044e20008000100 */
[----:B------:R2:W1:Y:S01]  /*09c0*/  SYNCS.EXCH.64 URZ, [UR6+0xb8], UR4 ;  /* 0x0000b80406ff75b2 */ /* 0x0004620008000100 */
[----:B------:R-:W-:Y:S01]  /*09d0*/  NOP ;  /* 0x0000000000007918 */ /* 0x000fe20000000000 */
.L_x_12:
[----:B------:R-:W4:Y:S01]  /*09e0*/  SHFL.IDX PT, R0, R148, RZ, 0x1f ;  /* 0x00001fff94007589 */ /* 0x000f2200000e0000 */
[----:B------:R-:W-:Y:S01]  /*09f0*/  NOP ;  /* 0x0000000000007918 */ /* 0x000fe20000000000 */
[----:B----4-:R-:W-:-:S13]  /*0a00*/  ISETP.NE.AND P0, PT, R0, 0x4, PT ;  /* 0x000000040000780c */ /* 0x010fda0003f05270 */
[----:B------:R-:W-:Y:S05]  /*0a10*/  @P0 BRA `(.L_x_13) ;  /* 0x0000000000480947 */ /* 0x000fea0003800000 */
[----:B--23--:R-:W-:Y:S01]  /*0a20*/  UMOV UR4, 0x3a0 ;  /* 0x000003a000047882 */ /* 0x00cfe20000000000 */
[----:B------:R-:W-:Y:S01]  /*0a30*/  UMOV UR6, 0x400 ;  /* 0x0000040000067882 */ /* 0x000fe20000000000 */
[----:B------:R-:W-:Y:S01]  /*0a40*/  USEL UR4, UR4, 0x320, UP3 ;  /* 0x0000032004047887 */ /* 0x000fe20009800000 */
        /* <DEDUP_REMOVED lines=9> */
[----:B------:R-:W2:Y:S02]  /*0ae0*/  FENCE.VIEW.ASYNC.S ;  /* 0x00000000000073c6 */ /* 0x000ea40000000000 */
[----:B--2---:R4:W2:Y:S08]  /*0af0*/  SYNCS.EXCH.64 URZ, [UR6+0xc0], UR8 ;  /* 0x0000c00806ff75b2 */ /* 0x0048b00008000100 */
[----:B------:R4:W3:Y:S01]  /*0b00*/  SYNCS.EXCH.64 URZ, [UR6+0xd0], UR4 ;  /* 0x0000d00406ff75b2 */ /* 0x0008e20008000100 */
[----:B------:R4:W1:Y:S01]  /*0b10*/  SYNCS.EXCH.64 URZ, [UR6+0xc8], UR8 ;  /* 0x0000c80806ff75b2 */ /* 0x0008620008000100 */
[----:B------:R4:W1:Y:S02]  /*0b20*/  SYNCS.EXCH.64 URZ, [UR6+0xd8], UR4 ;  /* 0x0000d80406ff75b2 */ /* 0x0008640008000100 */
[----:B----4-:R-:W-:Y:S01]  /*0b30*/  NOP ;  /* 0x0000000000007918 */ /* 0x010fe20000000000 */
.L_x_13:
[----:B------:R-:W4:Y:S01]  /*0b40*/  SHFL.IDX PT, R0, R148, RZ, 0x1f ;  /* 0x00001fff94007589 */ /* 0x000f2200000e0000 */
[----:B------:R-:W-:Y:S01]  /*0b50*/  NOP ;  /* 0x0000000000007918 */ /* 0x000fe20000000000 */
[----:B----4-:R-:W-:-:S13]  /*0b60*/  ISETP.NE.AND P0, PT, R0, 0x5, PT ;  /* 0x000000050000780c */ /* 0x010fda0003f05270 */
[----:B------:R-:W-:Y:S05]  /*0b70*/  @P0 BRA `(.L_x_14) ;  /* 0x0000000000540947 */ /* 0x000fea0003800000 */
[----:B--23--:R-:W-:Y:S01]  /*0b80*/  UMOV UR4, 0x400 ;  /* 0x0000040000047882 */ /* 0x00cfe20000000000 */
        /* <DEDUP_REMOVED lines=14> */
[----:B------:R4:W1:Y:S01]  /*0c70*/  SYNCS.EXCH.64 URZ, [UR4+0x108], UR8 ;  /* 0x0001080804ff75b2 */ /* 0x0008620008000100 */
[----:B------:R4:W1:Y:S01]  /*0c80*/  SYNCS.EXCH.64 URZ, [UR4+0xf0], UR6 ;  /* 0x0000f00604ff75b2 */ /* 0x0008620008000100 */
[----:B------:R4:W1:Y:S01]  /*0c90*/  SYNCS.EXCH.64 URZ, [UR4+0x110], UR8 ;  /* 0x0001100804ff75b2 */ /* 0x0008620008000100 */
[----:B------:R4:W1:Y:S01]  /*0ca0*/  SYNCS.EXCH.64 URZ, [UR4+0xf8], UR6 ;  /* 0x0000f80604ff75b2 */ /* 0x0008620008000100 */
[----:B------:R4:W1:Y:S02]  /*0cb0*/  SYNCS.EXCH.64 URZ, [UR4+0x118], UR8 ;  /* 0x0001180804ff75b2 */ /* 0x0008640008000100 */
[----:B----4-:R-:W-:Y:S01]  /*0cc0*/  NOP ;  /* 0x0000000000007918 */ /* 0x010fe20000000000 */
.L_x_14:
[----:B------:R-:W4:Y:S01]  /*0cd0*/  SHFL.IDX PT, R0, R148, RZ, 0x1f ;  /* 0x00001fff94007589 */ /* 0x000f2200000e0000 */
[----:B------:R-:W-:Y:S01]  /*0ce0*/  ISETP.NE.OR P1, PT, RZ, UR18, !P1 ;  /* 0x00000012ff007c0c */ /* 0x000fe2000cf25670 */
[----:B------:R-:W-:Y:S01]  /*0cf0*/  NOP ;  /* 0x0000000000007918 */ /* 0x000fe20000000000 */
[----:B----4-:R-:W-:-:S13]  /*0d00*/  ISETP.NE.AND P0, PT, R0, 0x3, PT ;  /* 0x000000030000780c */ /* 0x010fda0003f05270 */
[----:B------:R-:W-:Y:S05]  /*0d10*/  @P0 BRA `(.L_x_15) ;  /* 0x0000000000340947 */ /* 0x000fea0003800000 */
[----:B--23--:R-:W-:Y:S01]  /*0d20*/  UMOV UR4, 0x400 ;  /* 0x0000040000047882 */ /* 0x00cfe20000000000 */
[----:B------:R-:W-:Y:S01]  /*0d30*/  UMOV UR6, 0x20 ;  /* 0x0000002000067882 */ /* 0x000fe20000000000 */
[----:B------:R-:W-:Y:S02]  /*0d40*/  ULEA UR4, UR55, UR4, 0x18 ;  /* 0x0000000437047291 */ /* 0x000fe4000f8ec0ff */
[----:B------:R-:W-:-:S04]  /*0d50*/  UIADD3 UR6, UPT, UPT, -UR6, 0x100000, URZ ;  /* 0x0010000006067890 */ /* 0x000fc8000fffe1ff */
[----:B------:R-:W-:Y:S02]  /*0d60*/  USHF.L.U32 UR7, UR6, 0xb, URZ ;  /* 0x0000000b06077899 */ /* 0x000fe400080006ff */
[----:B------:R-:W-:Y:S01]  /*0d70*/  USHF.L.U32 UR6, UR6, 0x1, URZ ;  /* 0x0000000106067899 */ /* 0x000fe200080006ff */
[----:B------:R-:W-:Y:S01]  /*0d80*/  ELECT P0, URZ, PT ;  /* 0x0000000000ff782f */ /* 0x000fe20003800000 */
[----:B------:R-:W2:Y:S10]  /*0d90*/  FENCE.VIEW.ASYNC.S ;  /* 0x00000000000073c6 */ /* 0x000eb40000000000 */
[----:B--2---:R4:W2:Y:S01]  /*0da0*/  SYNCS.EXCH.64 URZ, [UR4+0x120], UR6 ;  /* 0x0001200604ff75b2 */ /* 0x0048a20008000100 */
[----:B------:R4:W3:Y:S01]  /*0db0*/  SYNCS.EXCH.64 URZ, [UR4+0x130], UR6 ;  /* 0x0001300604ff75b2 */ /* 0x0008e20008000100 */
[----:B------:R4:W1:Y:S01]  /*0dc0*/  SYNCS.EXCH.64 URZ, [UR4+0x128], UR6 ;  /* 0x0001280604ff75b2 */ /* 0x0008620008000100 */
[----:B------:R4:W1:Y:S02]  /*0dd0*/  SYNCS.EXCH.64 URZ, [UR4+0x138], UR6 ;  /* 0x0001380604ff75b2 */ /* 0x0008640008000100 */
[----:B----4-:R-:W-:Y:S01]  /*0de0*/  NOP ;  /* 0x0000000000007918 */ /* 0x010fe20000000000 */
.L_x_15:
[----:B------:R-:W-:Y:S01]  /*0df0*/  VOTEU.ALL UP0, P1 ;  /* 0x0000000000ff7886 */ /* 0x000fe20000800000 */
[----:B--23--:R-:W-:Y:S01]  /*0e00*/  UMOV UR4, 0x20 ;  /* 0x0000002000047882 */ /* 0x00cfe20000000000 */
[----:B------:R-:W2:Y:S01]  /*0e10*/  LDCU UR7, c[0x0][0x36c] ;  /* 0x00006d80ff0777ac */ /* 0x000ea20008000800 */
[----:B------:R-:W-:Y:S01]  /*0e20*/  NOP ;  /* 0x0000000000007918 */ /* 0x000fe20000000000 */
[----:B------:R-:W-:Y:S01]  /*0e30*/  LOP3.LUT R0, R142, 0x1f, RZ, 0xc0, !PT ;  /* 0x0000001f8e007812 */ /* 0x000fe200078ec0ff */
[----:B------:R-:W-:Y:S01]  /*0e40*/  @!UP0 UMOV UR6, 0x400 ;  /* 0x0000040000068882 */ /* 0x000fe20000000000 */
[----:B------:R-:W-:-:S04]  /*0e50*/  @!UP0 UIADD3 UR4, UPT, UPT, -UR4, 0x100000, URZ ;  /* 0x0010000004048890 */ /* 0x000fc8000fffe1ff */
[----:B------:R-:W-:Y:S02]  /*0e60*/  @!UP0 USHF.L.U32 UR5, UR4, 0xb, URZ ;  /* 0x0000000b04058899 */ /* 0x000fe400080006ff */
[----:B------:R-:W-:Y:S02]  /*0e70*/  @!UP0 USHF.L.U32 UR4, UR4, 0x1, URZ ;  /* 0x0000000104048899 */ /* 0x000fe400080006ff */
[----:B------:R-:W-:Y:S01]  /*0e80*/  @!UP0 ULEA UR6, UR55, UR6, 0x18 ;  /* 0x0000000637068291 */ /* 0x000fe2000f8ec0ff */
[----:B------:R-:W-:Y:S01]  /*0e90*/  VOTEU.ALL UP0, P1 ;  /* 0x0000000000ff7886 */ /* 0x000fe20000800000 */
[----:B------:R-:W-:Y:S02]  /*0ea0*/  UISETP.NE.AND UP4, UPT, UR18, URZ, UPT ;  /* 0x000000ff1200728c */ /* 0x000fe4000bf85270 */
[----:B--2---:R-:W-:Y:S01]  /*0eb0*/  UISETP.EQ.U32.AND UP5, UPT, UR7, 0x1, UPT ;  /* 0x000000010700788c */ /* 0x004fe2000bfa2070 */
[----:B------:R-:W2:Y:S07]  /*0ec0*/  FENCE.VIEW.ASYNC.S ;  /* 0x00000000000073c6 */ /* 0x000eae0000000000 */
[----:B--2---:R2:W3:Y:S01]  /*0ed0*/  @!UP0 SYNCS.EXCH.64 URZ, [UR6+0x140], UR4 ;  /* 0x0001400406ff85b2 */ /* 0x0044e20008000100 */
[----:B------:R-:W-:Y:S05]  /*0ee0*/  BRA.U !UP5, `(.L_x_16) ;  /* 0x000000010d087547 */ /* 0x000fea000b800000 */
[----:B-1-3--:R-:W-:Y:S01]  /*0ef0*/  UCGABAR_ARV ;  /* 0x00000000000079c7 */ /* 0x00afe20008000000 */
[----:B------:R-:W-:Y:S05]  /*0f00*/  BRA `(.L_x_17) ;  /* 0x0000000000047947 */ /* 0x000fea0003800000 */
.L_x_16:
[----:B-1-3--:R-:W-:Y:S01]  /*0f10*/  NOP ;  /* 0x0000000000007918 */ /* 0x00afe20000000000 */
.L_x_17:
[----:B------:R-:W1:Y:S01]  /*0f20*/  S2UR UR28, SR_CTAID.X ;  /* 0x00000000001c79c3 */ /* 0x000e620000002500 */
[----:B------:R-:W-:-:S05]  /*0f30*/  CS2R.32 R3, SR_CgaSize ;  /* 0x0000000000037805 */ /* 0x000fca0000008a00 */
[----:B------:R-:W-:-:S05]  /*0f40*/  IMAD R3, R3, -0xa0, RZ ;  /* 0xffffff6003037824 */ /* 0x000fca00078e02ff */
[----:B--2---:R-:W-:-:S14]  /*0f50*/  R2UR UR5, R3 ;  /* 0x00000000030572ca */ /* 0x004fdc00000e0000 */
[----:B------:R-:W2:Y:S01]  /*0f60*/  LDCU UR5, c[0x0][UR5+0x2b0] ;  /* 0x00005600050577ac */ /* 0x000ea20008000800 */
[----:B------:R-:W-:-:S05]  /*0f70*/  CS2R.32 R3, SR_CgaSize ;  /* 0x0000000000037805 */ /* 0x000fca0000008a00 */
[----:B------:R-:W-:-:S05]  /*0f80*/  IMAD R3, R3, -0xa0, RZ ;  /* 0xffffff6003037824 */ /* 0x000fca00078e02ff */
[----:B------:R-:W-:-:S14]  /*0f90*/  R2UR UR4, R3 ;  /* 0x00000000030472ca */ /* 0x000fdc00000e0000 */
[----:B------:R-:W3:Y:S01]  /*0fa0*/  LDCU UR4, c[0x0][UR4+0x2b4] ;  /* 0x00005680040477ac */ /* 0x000ee20008000800 */
[----:B------:R-:W4:Y:S01]  /*0fb0*/  S2UR UR7, SR_CTAID.Y ;  /* 0x00000000000779c3 */ /* 0x000f220000002600 */
[----:B------:R-:W3:Y:S01]  /*0fc0*/  LDCU UR19, c[0x0][0xb24] ;  /* 0x00016480ff1377ac */ /* 0x000ee20008000800 */
[----:B------:R-:W-:-:S05]  /*0fd0*/  CS2R.32 R3, SR_CgaSize ;  /* 0x0000000000037805 */ /* 0x000fca0000008a00 */
[----:B------:R-:W-:-:S05]  /*0fe0*/  IMAD R3, R3, -0xa0, RZ ;  /* 0xffffff6003037824 */ /* 0x000fca00078e02ff */
[----:B------:R-:W-:-:S14]  /*0ff0*/  R2UR UR60, R3 ;  /* 0x00000000033c72ca */ /* 0x000fdc00000e0000 */
[----:B------:R-:W3:Y:S01]  /*1000*/  LDCU UR60, c[0x0][UR60+0x2a0] ;  /* 0x000054003c3c77ac */ /* 0x000ee20008000800 */
[----:B------:R-:W1:Y:S01]  /*1010*/  S2UR UR36, SR_CTAID.Z ;  /* 0x00000000002479c3 */ /* 0x000e620000002700 */
[----:B------:R-:W-:-:S05]  /*1020*/  CS2R.32 R3, SR_CgaSize ;  /* 0x0000000000037805 */ /* 0x000fca0000008a00 */
[----:B------:R-:W-:-:S05]  /*1030*/  IMAD R3, R3, -0xa0, RZ ;  /* 0xffffff6003037824 */ /* 0x000fca00078e02ff */
[----:B------:R-:W-:-:S14]  /*1040*/  R2UR UR57, R3 ;  /* 0x00000000033972ca */ /* 0x000fdc00000e0000 */
[----:B------:R-:W3:Y:S01]  /*1050*/  LDCU UR57, c[0x0][UR57+0x2a4] ;  /* 0x00005480393977ac */ /* 0x000ee20008000800 */
[----:B------:R-:W-:Y:S02]  /*1060*/  UISETP.GT.U32.AND UP0, UPT, UR47, 0xffff, UPT ;  /* 0x0000ffff2f00788c */ /* 0x000fe4000bf04070 */
[----:B------:R-:W-:Y:S01]  /*1070*/  USHF.L.U32 UR24, UR55, 0xc, URZ ;  /* 0x0000000c37187899 */ /* 0x000fe200080006ff */
[----:B-1----:R-:W-:Y:S01]  /*1080*/  I2FP.F32.U32 R3, UR28 ;  /* 0x0000001c00037c45 */ /* 0x002fe20008201000 */
[----:B------:R-:W-:Y:S01]  /*1090*/  UMOV UR29, 0x5 ;  /* 0x00000005001d7882 */ /* 0x000fe20000000000 */
[----:B------:R-:W1:Y:S03]  /*10a0*/  LDCU UR40, c[0x0][0xb24] ;  /* 0x00016480ff2877ac */ /* 0x000e660008000800 */
[----:B--2---:R-:W-:Y:S01]  /*10b0*/  FMUL R3, R3, UR5 ;  /* 0x0000000503037c20 */ /* 0x004fe20008400000 */
[----:B------:R-:W-:Y:S01]  /*10c0*/  USEL UR5, UR47, 0xffff, !UP0 ;  /* 0x0000ffff2f057887 */ /* 0x000fe2000c000000 */
[----:B----4-:R-:W-:Y:S01]  /*10d0*/  I2FP.F32.U32 R2, UR7 ;  /* 0x0000000700027c45 */ /* 0x010fe20008201000 */
[----:B------:R-:W2:Y:S03]  /*10e0*/  LDCU UR27, c[0x0][0xb30] ;  /* 0x00016600ff1b77ac */ /* 0x000ea60008000800 */
[----:B------:R-:W4:Y:S01]  /*10f0*/  F2I.U32.TRUNC.NTZ R3, R3 ;  /* 0x0000000300037305 */ /* 0x000f22000020f000 */
[----:B---3--:R-:W-:Y:S01]  /*1100*/  FMUL R2, R2, UR4 ;  /* 0x0000000402027c20 */ /* 0x008fe20008400000 */
[----:B------:R-:W-:-:S02]  /*1110*/  ULOP3.LUT UR25, UR5, 0xffff, URZ, 0xc0, !UPT ;  /* 0x0000ffff05197892 */ /* 0x000fc4000f8ec0ff */
[----:B------:R-:W-:Y:S01]  /*1120*/  UISETP.GE.AND UP2, UPT, UR19, 0x1, UPT ;  /* 0x000000011300788c */ /* 0x000fe2000bf46270 */
[----:B------:R-:W-:-:S03]  /*1130*/  UMOV UR46, UR7 ;  /* 0x00000007002e7c82 */ /* 0x000fc60008000000 */
[----:B------:R-:W3:Y:S01]  /*1140*/  F2I.U32.TRUNC.NTZ R2, R2 ;  /* 0x0000000200027305 */ /* 0x000ee2000020f000 */
[----:B------:R-:W-:Y:S01]  /*1150*/  UMOV UR45, UR28 ;  /* 0x0000001c002d7c82 */ /* 0x000fe20008000000 */
[----:B----4-:R-:W-:Y:S02]  /*1160*/  R2UR UR4, R3 ;  /* 0x00000000030472ca */ /* 0x010fe400000e0000 */
[----:B------:R-:W-:Y:S02]  /*1170*/  PRMT R3, RZ, 0x7610, R3 ;  /* 0x00007610ff037816 */ /* 0x000fe40000000003 */
[----:B---3--:R-:W-:Y:S02]  /*1180*/  R2UR UR6, R2 ;  /* 0x00000000020672ca */ /* 0x008fe400000e0000 */
[----:B------:R-:W-:-:S07]  /*1190*/  PRMT R2, RZ, 0x7610, R2 ;  /* 0x00007610ff027816 */ /* 0x000fce0000000002 */
[----:B------:R-:W-:-:S04]  /*11a0*/  UIADD3 UR5, UPT, UPT, -UR4, URZ, URZ ;  /* 0x000000ff04057290 */ /* 0x000fc8000fffe1ff */
[----:B------:R-:W-:Y:S02]  /*11b0*/  UIMAD UR60, UR60, UR5, UR28 ;  /* 0x000000053c3c72a4 */ /* 0x000fe4000f8e021c */
[----:B------:R-:W-:-:S04]  /*11c0*/  UIADD3 UR4, UPT, UPT, -UR6, URZ, URZ ;  /* 0x000000ff06047290 */ /* 0x000fc8000fffe1ff */
[----:B------:R-:W-:Y:S01]  /*11d0*/  UIMAD UR57, UR57, UR4, UR7 ;  /* 0x00000004393972a4 */ /* 0x000fe2000f8e0207 */
[----:B-12---:R-:W-:Y:S11]  /*11e0*/  BRA.U UP4, `(.L_x_18) ;  /* 0x00000001043c7547 */ /* 0x006ff6000b800000 */
[----:B------:R-:W-:Y:S02]  /*11f0*/  UISETP.GT.U32.AND UP0, UPT, UR60, 0x1, UPT ;  /* 0x000000013c00788c */ /* 0x000fe4000bf04070 */
[----:B------:R-:W-:Y:S02]  /*1200*/  ULOP3.LUT UR4, UR60, 0xfffffffe, URZ, 0xc0, !UPT ;  /* 0xfffffffe3c047892 */ /* 0x000fe4000f8ec0ff */
[----:B------:R-:W-:Y:S02]  /*1210*/  UISETP.NE.AND UP1, UPT, UR57, URZ, UP0 ;  /* 0x000000ff3900728c */ /* 0x000fe40008725270 */
[----:B------:R-:W-:Y:S02]  /*1220*/  UISETP.NE.AND UP0, UPT, UR57, 0x1, UP0 ;  /* 0x000000013900788c */ /* 0x000fe40008705270 */
[----:B------:R-:W-:Y:S02]  /*1230*/  USEL UR7, URZ, 0x1, UP1 ;  /* 0x00000001ff077887 */ /* 0x000fe40008800000 */
[----:B------:R-:W-:-:S02]  /*1240*/  USEL UR6, URZ, 0x4, UP0 ;  /* 0x00000004ff067887 */ /* 0x000fc40008000000 */
[----:B------:R-:W-:Y:S02]  /*1250*/  USEL UR5, URZ, 0x2, UP1 ;  /* 0x00000002ff057887 */ /* 0x000fe40008800000 */
[----:B------:R-:W-:Y:S02]  /*1260*/  ULEA UR4, UR57, UR4, 0x1 ;  /* 0x0000000439047291 */ /* 0x000fe4000f8e08ff */
[----:B------:R-:W-:Y:S02]  /*1270*/  USEL UR8, URZ, 0x8, UP0 ;  /* 0x00000008ff087887 */ /* 0x000fe40008000000 */
[----:B------:R-:W-:-:S03]  /*1280*/  UIADD3 UR5, UPT, UPT, UR5, UR6, UR7 ;  /* 0x0000000605057290 */ /* 0x000fc6000fffe007 */
[----:B------:R-:W-:Y:S01]  /*1290*/  UMOV UR6, 0x3 ;  /* 0x0000000300067882 */ /* 0x000fe20000000000 */
[----:B------:R-:W-:Y:S02]  /*12a0*/  UIADD3 UR5, UPT, UPT, UR5, UR8, URZ ;  /* 0x0000000805057290 */ /* 0x000fe4000fffe0ff */
[----:B------:R-:W-:-:S04]  /*12b0*/  USHF.L.U32 UR4, UR6, UR4, URZ ;  /* 0x0000000406047299 */ /* 0x000fc800080006ff */
[----:B------:R-:W-:Y:S02]  /*12c0*/  MOV R3, UR5 ;  /* 0x0000000500037c02 */ /* 0x000fe40008000f00 */
[----:B------:R-:W-:Y:S02]  /*12d0*/  MOV R2, UR4 ;  /* 0x0000000400027c02 */ /* 0x000fe40008000f00 */
.L_x_18:
[----:B------:R-:W-:Y:S05]  /*12e0*/  BRA.U !UP2, `(.L_x_19) ;  /* 0x000000010ad47547 */ /* 0x000fea000b800000 */
[----:B------:R-:W1:Y:S01]  /*12f0*/  LDCU.128 UR20, c[0x0][0xb10] ;  /* 0x00016200ff1477ac */ /* 0x000e620008000c00 */
[----:B------:R-:W2:Y:S01]  /*1300*/  LDCU UR6, c[0x0][0x370] ;  /* 0x00006e00ff0677ac */ /* 0x000ea20008000800 */
[----:B------:R-:W3:Y:S01]  /*1310*/  LDCU UR5, c[0x0][0x374] ;  /* 0x00006e80ff0577ac */ /* 0x000ee20008000800 */
[----:B------:R-:W4:Y:S01]  /*1320*/  LDCU UR26, c[0x0][0xb0c] ;  /* 0x00016180ff1a77ac */ /* 0x000f220008000800 */
[----:B------:R-:W4:Y:S01]  /*1330*/  LDCU UR4, c[0x0][0xb20] ;  /* 0x00016400ff0477ac */ /* 0x000f220008000800 */
[----:B------:R-:W4:Y:S01]  /*1340*/  LDCU.64 UR8, c[0x0][0xb28] ;  /* 0x00016500ff0877ac */ /* 0x000f220008000a00 */
[----:B-1----:R-:W-:Y:S02]  /*1350*/  UISETP.NE.AND UP0, UPT, UR22, 0x1, UPT ;  /* 0x000000011600788c */ /* 0x002fe4000bf05270 */
[----:B---3--:R-:W-:Y:S02]  /*1360*/  UIMAD.WIDE.U32 UR10, UR5, UR23, URZ ;  /* 0x00000017050a72a5 */ /* 0x008fe4000f8e00ff */
[----:B--2---:R-:W-:-:S02]  /*1370*/  UIMAD.WIDE.U32 UR12, UR6, UR20, URZ ;  /* 0x00000014060c72a5 */ /* 0x004fc4000f8e00ff */
[----:B----4-:R-:W-:Y:S02]  /*1380*/  UISETP.NE.AND UP1, UPT, UR26, 0x1, UPT ;  /* 0x000000011a00788c */ /* 0x010fe4000bf25270 */
[----:B------:R-:W-:Y:S01]  /*1390*/  UISETP.NE.AND UP2, UPT, UR19, 0x1, UPT ;  /* 0x000000011300788c */ /* 0x000fe2000bf45270 */
[----:B------:R-:W-:Y:S02]  /*13a0*/  UMOV UR10, UR11 ;  /* 0x0000000b000a7c82 */ /* 0x000fe40008000000 */
[----:B------:R-:W-:Y:S01]  /*13b0*/  UMOV UR12, UR13 ;  /* 0x0000000d000c7c82 */ /* 0x000fe20008000000 */
[----:B------:R-:W-:Y:S02]  /*13c0*/  @UP0 USHF.R.U32.HI UR5, URZ, UR4, UR10 ;  /* 0x00000004ff050299 */ /* 0x000fe4000801160a */
[----:B------:R-:W-:Y:S02]  /*13d0*/  UIMAD.WIDE.U32 UR16, UR46, UR23, URZ ;  /* 0x000000172e1072a5 */ /* 0x000fe4000f8e00ff */
[----:B------:R-:W-:-:S02]  /*13e0*/  UIMAD.WIDE.U32 UR10, UR5, UR8, URZ ;  /* 0x00000008050a72a5 */ /* 0x000fc4000f8e00ff */
[----:B------:R-:W-:Y:S02]  /*13f0*/  @UP1 USHF.R.U32.HI UR6, URZ, UR21, UR12 ;  /* 0x00000015ff061299 */ /* 0x000fe4000801160c */
[----:B------:R-:W-:Y:S02]  /*1400*/  UIMAD.WIDE.U32 UR14, UR28, UR20, URZ ;  /* 0x000000141c0e72a5 */ /* 0x000fe4000f8e00ff */
[----:B------:R-:W-:Y:S01]  /*1410*/  UIMAD.WIDE.U32 UR12, UR6, UR8, URZ ;  /* 0x00000008060c72a5 */ /* 0x000fe2000f8e00ff */
[----:B------:R-:W-:Y:S01]  /*1420*/  UMOV UR16, UR17 ;  /* 0x0000001100107c82 */ /* 0x000fe20008000000 */
[----:B------:R-:W-:Y:S01]  /*1430*/  UMOV UR10, UR11 ;  /* 0x0000000b000a7c82 */ /* 0x000fe20008000000 */
[----:B------:R-:W-:Y:S02]  /*1440*/  USHF.R.U32.HI UR16, URZ, UR4, UR16 ;  /* 0x00000004ff107299 */ /* 0x000fe40008011610 */
[----:B------:R-:W-:Y:S02]  /*1450*/  @UP2 USHF.R.U32.HI UR5, URZ, UR9, UR10 ;  /* 0x00000009ff052299 */ /* 0x000fe4000801160a */
[----:B------:R-:W-:Y:S01]  /*1460*/  UMOV UR7, UR13 ;  /* 0x0000000d00077c82 */ /* 0x000fe20008000000 */
[----:B------:R-:W-:Y:S01]  /*1470*/  UMOV UR14, UR15 ;  /* 0x0000000f000e7c82 */ /* 0x000fe20008000000 */
[----:B------:R-:W-:-:S02]  /*1480*/  @UP2 USHF.R.U32.HI UR6, URZ, UR9, UR7 ;  /* 0x00000009ff062299 */ /* 0x000fc40008011607 */
[----:B------:R-:W-:Y:S02]  /*1490*/  USHF.R.U32.HI UR14, URZ, UR21, UR14 ;  /* 0x00000015ff0e7299 */ /* 0x000fe4000801160e */
[----:B------:R-:W-:Y:S02]  /*14a0*/  USEL UR4, UR46, UR16, !UP0 ;  /* 0x000000102e047287 */ /* 0x000fe4000c000000 */
[----:B------:R-:W-:Y:S02]  /*14b0*/  UIMAD UR7, UR5, UR19, URZ ;  /* 0x00000013050772a4 */ /* 0x000fe4000f8e02ff */
[----:B------:R-:W-:Y:S02]  /*14c0*/  USEL UR5, UR28, UR14, !UP1 ;  /* 0x0000000e1c057287 */ /* 0x000fe4000c800000 */
[----:B------:R-:W-:Y:S02]  /*14d0*/  UIMAD UR12, UR6, UR19, URZ ;  /* 0x00000013060c72a4 */ /* 0x000fe4000f8e02ff */
[----:B------:R-:W-:-:S02]  /*14e0*/  UISETP.GE.AND UP0, UPT, UR4, UR7, UPT ;  /* 0x000000070400728c */ /* 0x000fc4000bf06270 */
[----:B------:R-:W-:Y:S02]  /*14f0*/  UIMAD.WIDE.U32 UR10, UR4, UR8, URZ ;  /* 0x00000008040a72a5 */ /* 0x000fe4000f8e00ff */
[----:B------:R-:W-:Y:S02]  /*1500*/  UISETP.GE.OR UP0, UPT, UR5, UR12, UP0 ;  /* 0x0000000c0500728c */ /* 0x000fe40008706670 */
[----:B------:R-:W-:Y:S02]  /*1510*/  UIMAD.WIDE.U32 UR12, UR5, UR8, URZ ;  /* 0x00000008050c72a5 */ /* 0x000fe4000f8e00ff */
[----:B------:R-:W-:Y:S01]  /*1520*/  UIADD3 UR10, UPT, UPT, -UR4, URZ, URZ ;  /* 0x000000ff040a7290 */ /* 0x000fe2000fffe1ff */
[----:B------:R-:W-:Y:S01]  /*1530*/  UMOV UR8, UR11 ;  /* 0x0000000b00087c82 */ /* 0x000fe20008000000 */
[----:B------:R-:W-:Y:S02]  /*1540*/  UIADD3 UR45, UPT, UPT, -UR5, URZ, URZ ;  /* 0x000000ff052d7290 */ /* 0x000fe4000fffe1ff */
[----:B------:R-:W-:-:S03]  /*1550*/  USHF.R.U32.HI UR8, URZ, UR9, UR8 ;  /* 0x00000009ff087299 */ /* 0x000fc60008011608 */
[----:B------:R-:W-:Y:S01]  /*1560*/  @!UP0 UMOV UR7, UR13 ;  /* 0x0000000d00078c82 */ /* 0x000fe20008000000 */
[----:B------:R-:W-:Y:S02]  /*1570*/  UIMAD UR46, UR22, UR10, UR46 ;  /* 0x0000000a162e72a4 */ /* 0x000fe4000f8e022e */
[----:B------:R-:W-:Y:S02]  /*1580*/  USEL UR8, UR4, UR8, !UP2 ;  /* 0x0000000804087287 */ /* 0x000fe4000d000000 */
[----:B------:R-:W-:Y:S02]  /*1590*/  @!UP0 USHF.R.U32.HI UR7, URZ, UR9, UR7 ;  /* 0x00000009ff078299 */ /* 0x000fe40008011607 */
[----:B------:R-:W-:Y:S02]  /*15a0*/  UIADD3 UR9, UPT, UPT, -UR8, URZ, URZ ;  /* 0x000000ff08097290 */ /* 0x000fe4000fffe1ff */
[----:B------:R-:W-:Y:S02]  /*15b0*/  @!UP0 USEL UR7, UR5, UR7, !UP2 ;  /* 0x0000000705078287 */ /* 0x000fe4000d000000 */
[----:B------:R-:W-:-:S02]  /*15c0*/  UIMAD UR9, UR19, UR9, UR4 ;  /* 0x00000009130972a4 */ /* 0x000fc4000f8e0204 */
[----:B------:R-:W-:Y:S02]  /*15d0*/  @!UP0 UIADD3 UR8, UPT, UPT, UR8, -UR7, URZ ;  /* 0x8000000708088290 */ /* 0x000fe4000fffe0ff */
[----:B------:R-:W-:Y:S02]  /*15e0*/  @!UP0 UIMAD UR6, UR9, UR6, UR7 ;  /* 0x00000006090682a4 */ /* 0x000fe4000f8e0207 */
[----:B------:R-:W-:Y:S02]  /*15f0*/  @!UP0 UIMAD UR4, UR8, UR19, UR5 ;  /* 0x00000013080482a4 */ /* 0x000fe4000f8e0205 */
[----:B------:R-:W-:Y:S02]  /*1600*/  UIMAD UR45, UR26, UR45, UR28 ;  /* 0x0000002d1a2d72a4 */ /* 0x000fe4000f8e021c */
[----:B------:R-:W-:Y:S01]  /*1610*/  UIMAD UR46, UR4, UR22, UR46 ;  /* 0x00000016042e72a4 */ /* 0x000fe2000f8e022e */
[----:B------:R-:W-:Y:S02]  /*1620*/  @!UP0 UMOV UR5, UR6 ;  /* 0x0000000600058c82 */ /* 0x000fe40008000000 */
[----:B------:R-:W-:-:S12]  /*1630*/  UIMAD UR45, UR5, UR26, UR45 ;  /* 0x0000001a052d72a4 */ /* 0x000fd8000f8e022d */
.L_x_19:
[----:B------:R-:W-:Y:S02]  /*1640*/  UISETP.NE.AND UP1, UPT, UR27, 0x1, UPT ;  /* 0x000000011b00788c */ /* 0x000fe4000bf25270 */
[----:B------:R-:W-:Y:S02]  /*1650*/  UISETP.NE.AND UP0, UPT, UR18, 0x2, UPT ;  /* 0x000000021200788c */ /* 0x000fe4000bf05270 */
[----:B------:R-:W-:Y:S02]  /*1660*/  ULOP3.LUT UR24, UR24, 0x2000, URZ, 0xc0, !UPT ;  /* 0x0000200018187892 */ /* 0x000fe4000f8ec0ff */
[----:B------:R-:W-:-:S03]  /*1670*/  USHF.L.U32 UR21, UR29, UR25, URZ ;  /* 0x000000191d157299 */ /* 0x000fc600080006ff */
[----:B------:R-:W-:Y:S09]  /*1680*/  BRA.U UP1, `(.L_x_20) ;  /* 0x0000000101447547 */ /* 0x000ff2000b800000 */
[----:B------:R-:W1:Y:S01]  /*1690*/  LDCU.128 UR8, c[0x0][0xb10] ;  /* 0x00016200ff0877ac */ /* 0x000e620008000c00 */
[----:B------:R-:W2:Y:S01]  /*16a0*/  LDCU UR12, c[0x0][0xb0c] ;  /* 0x00016180ff0c77ac */ /* 0x000ea20008000800 */
[----:B------:R-:W3:Y:S01]  /*16b0*/  LDCU UR13, c[0x0][0xb20] ;  /* 0x00016400ff0d77ac */ /* 0x000ee20008000800 */
[----:B-1----:R-:W-:Y:S02]  /*16c0*/  UIMAD.WIDE.U32 UR6, UR45, UR8, URZ ;  /* 0x000000082d0672a5 */ /* 0x002fe4000f8e00ff */
[----:B------:R-:W-:Y:S02]  /*16d0*/  UIMAD.WIDE.U32 UR4, UR46, UR11, URZ ;  /* 0x0000000b2e0472a5 */ /* 0x000fe4000f8e00ff */
[----:B--2---:R-:W-:Y:S02]  /*16e0*/  UISETP.NE.AND UP2, UPT, UR12, 0x1, UPT ;  /* 0x000000010c00788c */ /* 0x004fe4000bf45270 */
[----:B------:R-:W-:Y:S01]  /*16f0*/  UISETP.NE.AND UP1, UPT, UR10, 0x1, UPT ;  /* 0x000000010a00788c */ /* 0x000fe2000bf25270 */
[----:B------:R-:W-:-:S02]  /*1700*/  UMOV UR6, UR7 ;  /* 0x0000000700067c82 */ /* 0x000fc40008000000 */
[----:B------:R-:W-:Y:S01]  /*1710*/  UMOV UR4, UR5 ;  /* 0x0000000500047c82 */ /* 0x000fe20008000000 */
[----:B------:R-:W-:Y:S02]  /*1720*/  USHF.R.U32.HI UR6, URZ, UR9, UR6 ;  /* 0x00000009ff067299 */ /* 0x000fe40008011606 */
[----:B---3--:R-:W-:Y:S02]  /*1730*/  USHF.R.U32.HI UR4, URZ, UR13, UR4 ;  /* 0x0000000dff047299 */ /* 0x008fe40008011604 */
[----:B------:R-:W-:Y:S02]  /*1740*/  USEL UR5, UR45, UR6, !UP2 ;  /* 0x000000062d057287 */ /* 0x000fe4000d000000 */
[----:B------:R-:W-:-:S04]  /*1750*/  USEL UR4, UR46, UR4, !UP1 ;  /* 0x000000042e047287 */ /* 0x000fc8000c800000 */
[----:B------:R-:W-:Y:S02]  /*1760*/  UIADD3 UR6, UPT, UPT, -UR4, UR5, URZ ;  /* 0x0000000504067290 */ /* 0x000fe4000fffe1ff */
[----:B------:R-:W-:Y:S02]  /*1770*/  UIADD3 UR4, UPT, UPT, UR4, -UR5, URZ ;  /* 0x8000000504047290 */ /* 0x000fe4000fffe0ff */
[----:B------:R-:W-:Y:S02]  /*1780*/  UIMAD UR46, UR6, UR10, UR46 ;  /* 0x0000000a062e72a4 */ /* 0x000fe4000f8e022e */
[----:B------:R-:W-:-:S12]  /*1790*/  UIMAD UR45, UR4, UR12, UR45 ;  /* 0x0000000c042d72a4 */ /* 0x000fd8000f8e022d */
.L_x_20:
[----:B------:R-:W-:Y:S05]  /*17a0*/  BRA.U !UP5, `(.L_x_21) ;  /* 0x000000010d0c7547 */ /* 0x000fea000b800000 */
[----:B------:R-:W-:Y:S01]  /*17b0*/  UCGABAR_WAIT ;  /* 0x0000000000007dc7 */ /* 0x000fe20008000000 */
[----:B------:R-:W-:Y:S01]  /*17c0*/  CCTL.IVALL ;  /* 0x00000000ff00798f */ /* 0x000fe20002000000 */
[----:B------:R-:W-:Y:S05]  /*17d0*/  BRA `(.L_x_22) ;  /* 0x0000000000047947 */ /* 0x000fea0003800000 */
.L_x_21:
[----:B------:R-:W-:Y:S06]  /*17e0*/  BAR.SYNC.DEFER_BLOCKING 0x0 ;  /* 0x0000000000007b1d */ /* 0x000fec0000010000 */
.L_x_22:
[----:B------:R-:W-:Y:S05]  /*17f0*/  BRA.U UP0, `(.L_x_23) ;  /* 0x0000001500c07547 */ /* 0x000fea000b800000 */
[----:B------:R-:W1:Y:S01]  /*1800*/  LDCU UR6, c[0x0][0x38c] ;  /* 0x00007180ff0677ac */ /* 0x000e620008000800 */
[----:B------:R-:W-:Y:S01]  /*1810*/  PLOP3.LUT P1, PT, PT, PT, UP3, 0x80, 0x8 ;  /* 0x000000000008781c */ /* 0x000fe20003f2f038 */
[----:B------:R-:W-:Y:S01]  /*1820*/  IMAD.MOV.U32 R12, RZ, RZ, 0x1 ;  /* 0x00000001ff0c7424 */ /* 0x000fe200078e00ff */
[----:B------:R-:W-:Y:S01]  /*1830*/  ISETP.NE.AND P2, PT, R0, RZ, P3 ;  /* 0x000000ff0000720c */ /* 0x000fe20001f45270 */
[----:B------:R-:W-:Y:S01]  /*1840*/  USHF.L.U32 UR7, UR28, 0x7, URZ ;  /* 0x000000071c077899 */ /* 0x000fe200080006ff */
[----:B------:R-:W-:Y:S01]  /*1850*/  PLOP3.LUT P1, PT, P1, PT, PT, 0x8, 0x80 ;  /* 0x000000000080781c */ /* 0x000fe20000f2e170 */
[----:B------:R-:W-:Y:S01]  /*1860*/  USHF.L.U32 UR48, UR28, 0x5, URZ ;  /* 0x000000051c307899 */ /* 0x000fe200080006ff */
[----:B------:R-:W-:Y:S01]  /*1870*/  CS2R R10, SRZ ;  /* 0x00000000000a7805 */ /* 0x000fe2000001ff00 */
[----:B------:R-:W-:Y:S01]  /*1880*/  UISETP.NE.AND UP1, UPT, UR18, URZ, UPT ;  /* 0x000000ff1200728c */ /* 0x000fe2000bf25270 */
[----:B------:R-:W-:Y:S01]  /*1890*/  IMAD.MOV.U32 R9, RZ, RZ, RZ ;  /* 0x000000ffff097224 */ /* 0x000fe200078e00ff */
[----:B------:R-:W2:Y:S01]  /*18a0*/  LDCU UR39, c[0x0][0x370] ;  /* 0x00006e00ff2777ac */ /* 0x000ea20008000800 */
[----:B------:R-:W-:Y:S01]  /*18b0*/  IMAD.MOV.U32 R8, RZ, RZ, 0x1 ;  /* 0x00000001ff087424 */ /* 0x000fe200078e00ff */
[----:B------:R-:W3:Y:S01]  /*18c0*/  LDCU.64 UR26, c[0x0][0x348] ;  /* 0x00006900ff1a77ac */ /* 0x000ee20008000a00 */
[----:B-1----:R-:W-:-:S02]  /*18d0*/  UIADD3 UR5, UPT, UPT, UR6, 0x7f, URZ ;  /* 0x0000007f06057890 */ /* 0x002fc4000fffe0ff */
[----:B------:R-:W-:Y:S02]  /*18e0*/  UIADD3 UR49, UPT, UPT, UR6, 0xfe, URZ ;  /* 0x000000fe06317890 */ /* 0x000fe4000fffe0ff */
[----:B------:R-:W-:Y:S01]  /*18f0*/  USHF.R.S32.HI UR4, URZ, 0x1f, UR5 ;  /* 0x0000001fff047899 */ /* 0x000fe20008011405 */
[----:B------:R-:W1:Y:S03]  /*1900*/  LDCU UR38, c[0x0][0x374] ;  /* 0x00006e80ff2677ac */ /* 0x000e660008000800 */
[----:B------:R-:W-:Y:S02]  /*1910*/  ULEA.HI UR4, UR4, UR5, URZ, 0x7 ;  /* 0x0000000504047291 */ /* 0x000fe4000f8f38ff */
[----:B------:R-:W-:Y:S02]  /*1920*/  UIADD3 UR5, UPT, UPT, UR6, -0x1, URZ ;  /* 0xffffffff06057890 */ /* 0x000fe4000fffe0ff */
[----:B------:R-:W-:-:S02]  /*1930*/  USHF.R.S32.HI UR42, URZ, 0x7, UR4 ;  /* 0x00000007ff2a7899 */ /* 0x000fc40008011404 */
[----:B------:R-:W-:Y:S02]  /*1940*/  UISETP.GE.U32.AND UP2, UPT, UR5, -0xff, UPT ;  /* 0xffffff010500788c */ /* 0x000fe4000bf46070 */
[----:B------:R-:W-:Y:S02]  /*1950*/  UISETP.LT.U32.AND UP0, UPT, UR42, 0xa, UPT ;  /* 0x0000000a2a00788c */ /* 0x000fe4000bf01070 */
[----:B------:R-:W-:Y:S02]  /*1960*/  ULOP3.LUT UR5, UR7, 0x80, URZ, 0xc0, !UPT ;  /* 0x0000008007057892 */ /* 0x000fe4000f8ec0ff */
[----:B------:R-:W-:Y:S02]  /*1970*/  USEL UR41, UR42, 0xa, UP0 ;  /* 0x0000000a2a297887 */ /* 0x000fe40008000000 */
[----:B------:R-:W-:Y:S02]  /*1980*/  ULEA.HI UR44, UR24, UR5, URZ, 0x19 ;  /* 0x00000005182c7291 */ /* 0x000fe4000f8fc8ff */
[----:B------:R-:W-:-:S02]  /*1990*/  UIADD3 UR4, UPT, UPT, UR41, -0x1, URZ ;  /* 0xffffffff29047890 */ /* 0x000fc4000fffe0ff */
[----:B------:R-:W-:Y:S02]  /*19a0*/  @UP2 UIADD3 UR4, UPT, UPT, UR41, URZ, URZ ;  /* 0x000000ff29042290 */ /* 0x000fe4000fffe0ff */
[----:B------:R-:W-:Y:S02]  /*19b0*/  ULOP3.LUT UR48, UR48, 0x20, URZ, 0xc0, !UPT ;  /* 0x0000002030307892 */ /* 0x000fe4000f8ec0ff */
[----:B------:R-:W-:Y:S02]  /*19c0*/  USEL UR25, UR34, 0x2, UP1 ;  /* 0x0000000222197887 */ /* 0x000fe40008800000 */
[----:B------:R-:W-:Y:S02]  /*19d0*/  UIADD3 UR47, UPT, UPT, UR42, -UR41, URZ ;  /* 0x800000292a2f7290 */ /* 0x000fe4000fffe0ff */
[----:B------:R-:W-:Y:S02]  /*19e0*/  UIADD3 UR28, UPT, UPT, UR4, 0x1, URZ ;  /* 0x00000001041c7890 */ /* 0x000fe4000fffe0ff */
[----:B------:R-:W-:Y:S01]  /*19f0*/  UIADD3 UR43, UPT, UPT, -UR4, URZ, URZ ;  /* 0x000000ff042b7290 */ /* 0x000fe2000fffe1ff */
[----:B-123--:R-:W-:-:S11]  /*1a00*/  UMOV UR5, URZ ;  /* 0x000000ff00057c82 */ /* 0x00efd60008000000 */
.L_x_43:
[----:B------:R-:W-:Y:S01]  /*1a10*/  UISETP.NE.AND UP0, UPT, UR55, URZ, UPT ;  /* 0x000000ff3700728c */ /* 0x000fe2000bf05270 */
[----:B------:R-:W1:Y:S08]  /*1a20*/  S2UR UR55, SR_CgaCtaId ;  /* 0x00000000003779c3 */ /* 0x000e700000008800 */
[----:B------:R-:W-:Y:S05]  /*1a30*/  BRA.U UP0, `(.L_x_24) ;  /* 0x0000000100347547 */ /* 0x000fea000b800000 */
[----:B------:R-:W2:Y:S01]  /*1a40*/  S2R R0, SR_CgaCtaId ;  /* 0x0000000000007919 */ /* 0x000ea20000008800 */
[----:B------:R-:W-:-:S04]  /*1a50*/  MOV R2, 0x400 ;  /* 0x0000040000027802 */ /* 0x000fc80000000f00 */
[----:B--2---:R-:W-:Y:S02]  /*1a60*/  LEA R0, R0, R2, 0x18 ;  /* 0x0000000200007211 */ /* 0x004fe400078ec0ff */
[----:B------:R-:W-:-:S03]  /*1a70*/  SHF.L.U32 R2, R8, 0x1f, RZ ;  /* 0x0000001f08027819 */ /* 0x000fc600000006ff */
[----:B------:R-:W-:-:S04]  /*1a80*/  IMAD R0, R9, 0x8, R0 ;  /* 0x0000000809007824 */ /* 0x000fc800078e0200 */
[----:B------:R-:W2:Y:S02]  /*1a90*/  SYNCS.PHASECHK.TRANS64.TRYWAIT P0, [R0+URZ+0x130], R2 ;  /* 0x00013002000075a7 */ /* 0x000ea400080011ff */
[----:B--2---:R-:W-:Y:S05]  /*1aa0*/  @!P0 BRA `(.L_x_25) ;  /* 0x0000006000288947 */ /* 0x004fea0003800000 */
.L_x_120:
[----:B------:R-:W-:Y:S01]  /*1ab0*/  VIADD R9, R9, 0x1 ;  /* 0x0000000109097836 */ /* 0x000fe20000000000 */
[----:B------:R2:W-:Y:S04]  /*1ac0*/  SYNCS.ARRIVE.TRANS64.A1T0 RZ, [R0+URZ+0x120], RZ ;  /* 0x000120ff00ff79a7 */ /* 0x0005e800081000ff */
[----:B------:R-:W-:-:S04]  /*1ad0*/  ISETP.NE.AND P0, PT, R9, 0x2, PT ;  /* 0x000000020900780c */ /* 0x000fc80003f05270 */
[----:B------:R-:W-:Y:S02]  /*1ae0*/  SEL R9, R9, RZ, P0 ;  /* 0x000000ff09097207 */ /* 0x000fe40000000000 */
[----:B--2---:R-:W-:-:S04]  /*1af0*/  SEL R0, RZ, 0x1, P0 ;  /* 0x00000001ff007807 */ /* 0x004fc80000000000 */
[----:B------:R-:W-:-:S07]  /*1b00*/  LOP3.LUT R8, R8, R0, RZ, 0x3c, !PT ;  /* 0x0000000008087212 */ /* 0x000fce00078e3cff */
.L_x_24:
[----:B------:R-:W-:Y:S01]  /*1b10*/  UMOV UR6, 0x400 ;  /* 0x0000040000067882 */ /* 0x000fe20000000000 */
[----:B------:R-:W-:Y:S01]  /*1b20*/  SHF.L.U32 R0, R12, 0x1f, RZ ;  /* 0x0000001f0c007819 */ /* 0x000fe200000006ff */
[----:B-1----:R-:W-:Y:S02]  /*1b30*/  ULEA UR6, UR55, UR6, 0x18 ;  /* 0x0000000637067291 */ /* 0x002fe4000f8ec0ff */
[----:B------:R-:W-:Y:S02]  /*1b40*/  UISETP.GE.U32.AND UP0, UPT, UR49, 0xff, UPT ;  /* 0x000000ff3100788c */ /* 0x000fe4000bf06070 */
[----:B------:R-:W-:Y:S02]  /*1b50*/  ULEA UR4, UR5, UR6, 0x3 ;  /* 0x0000000605047291 */ /* 0x000fe4000f8e18ff */
[----:B------:R-:W-:Y:S01]  /*1b60*/  ULEA UR11, UR46, UR48, 0x6 ;  /* 0x000000302e0b7291 */ /* 0x000fe2000f8e30ff */
[----:B------:R-:W-:-:S06]  /*1b70*/  UMOV UR7, URZ ;  /* 0x000000ff00077c82 */ /* 0x000fcc0008000000 */
[----:B------:R1:W2:Y:S01]  /*1b80*/  SYNCS.PHASECHK.TRANS64.TRYWAIT P0, [UR4+0x50], R0 ;  /* 0x00005000ff0075a7 */ /* 0x0002a20008001104 */
[----:B------:R-:W-:-:S04]  /*1b90*/  ULEA.HI UR4, UR45, UR45, URZ, 0x1 ;  /* 0x0000002d2d047291 */ /* 0x000fc8000f8f08ff */
[----:B------:R-:W-:-:S04]  /*1ba0*/  USHF.L.U32 UR4, UR4, 0x7, URZ ;  /* 0x0000000704047899 */ /* 0x000fc800080006ff */
[----:B------:R-:W-:-:S04]  /*1bb0*/  ULOP3.LUT UR35, UR4, 0xffffff00, URZ, 0xc0, !UPT ;  /* 0xffffff0004237892 */ /* 0x000fc8000f8ec0ff */
[----:B------:R-:W-:Y:S01]  /*1bc0*/  UIADD3 UR35, UPT, UPT, UR44, UR35, URZ ;  /* 0x000000232c237290 */ /* 0x000fe2000fffe0ff */
[----:B------:R-:W-:Y:S11]  /*1bd0*/  BRA.U !UP0, `(.L_x_26) ;  /* 0x0000000108c47547 */ /* 0x000ff6000b800000 */
[----:B------:R-:W-:Y:S01]  /*1be0*/  UMOV UR13, UR43 ;  /* 0x0000002b000d7c82 */ /* 0x000fe20008000000 */
[----:B------:R-:W-:Y:S01]  /*1bf0*/  UMOV UR4, UR5 ;  /* 0x0000000500047c82 */ /* 0x000fe20008000000 */
[----:B------:R-:W-:-:S05]  /*1c00*/  UMOV UR34, URZ ;  /* 0x000000ff00227c82 */ /* 0x000fca0008000000 */
.L_x_32:
[----:B------:R-:W-:Y:S01]  /*1c10*/  ULEA UR33, UR4, UR6, 0x3 ;  /* 0x0000000604217291 */ /* 0x000fe2000f8e18ff */
[----:B--2---:R-:W-:Y:S01]  /*1c20*/  @P3 MOV R2, 0xa000 ;  /* 0x0000a00000023802 */ /* 0x004fe20000000f00 */
[----:B--234-:R-:W-:Y:S10]  /*1c30*/  @P0 BRA `(.L_x_27) ;  /* 0x00000000000c0947 */ /* 0x01cff40003800000 */
[----:B------:R-:W-:-:S04]  /*1c40*/  SHF.L.U32 R3, R12, 0x1f, RZ ;  /* 0x0000001f0c037819 */ /* 0x000fc800000006ff */
[----:B------:R-:W2:Y:S02]  /*1c50*/  SYNCS.PHASECHK.TRANS64.TRYWAIT P0, [UR33+0x50], R3 ;  /* 0x00005003ff0075a7 */ /* 0x000ea40008001121 */
[----:B--2---:R-:W-:Y:S05]  /*1c60*/  @!P0 BRA `(.L_x_28) ;  /* 0x0000005c00cc8947 */ /* 0x004fea0003800000 */
.L_x_27:
[----:B------:R2:W-:Y:S01]  /*1c70*/  @P3 SYNCS.ARRIVE.TRANS64 RZ, [UR33], R2 ;  /* 0x00000002ffff39a7 */ /* 0x0005e20008000021 */
[----:B------:R-:W-:Y:S02]  /*1c80*/  ULOP3.LUT UR5, UR25, 0x2, URZ, 0xfc, !UPT ;  /* 0x0000000219057892 */ /* 0x000fe4000f8efcff */
[----:B------:R-:W-:Y:S02]  /*1c90*/  UIADD3 UR13, UPT, UPT, UR13, 0x1, URZ ;  /* 0x000000010d0d7890 */ /* 0x000fe4000fffe0ff */
[----:B------:R-:W-:Y:S02]  /*1ca0*/  UISETP.NE.AND UP0, UPT, UR5, 0x2, UPT ;  /* 0x000000020500788c */ /* 0x000fe4000bf05270 */
[----:B------:R-:W-:-:S07]  /*1cb0*/  UISETP.NE.AND UP2, UPT, UR13, 0x1, UPT ;  /* 0x000000010d00788c */ /* 0x000fce000bf45270 */
[----:B------:R-:W-:Y:S05]  /*1cc0*/  BRA.U UP0, `(.L_x_29) ;  /* 0x0000000100047547 */ /* 0x000fea000b800000 */
[----:B------:R-:W-:Y:S05]  /*1cd0*/  BPT.TRAP 0x1 ;  /* 0x000000040000795c */ /* 0x000fea0000300000 */
.L_x_29:
[----:B------:R-:W-:Y:S04]  /*1ce0*/  BSSY.RECONVERGENT B0, `(.L_x_30) ;  /* 0x0000003000007945 */ /* 0x000fe80003800200 */
[----:B------:R-:W-:Y:S05]  /*1cf0*/  @!P2 BRA `(.L_x_31) ;  /* 0x000000000004a947 */ /* 0x000fea0003800000 */
[----:B------:R-:W-:Y:S05]  /*1d00*/  BPT.TRAP 0x1 ;  /* 0x000000040000795c */ /* 0x000fea0000300000 */
.L_x_31:
[----:B------:R-:W-:Y:S05]  /*1d10*/  BSYNC.RECONVERGENT B0 ;  /* 0x0000000000007941 */ /* 0x000fea0003800200 */
.L_x_30:
[----:B------:R-:W-:Y:S02]  /*1d20*/  UIADD3 UR5, UPT, UPT, UR4, 0x1, URZ ;  /* 0x0000000104057890 */ /* 0x000fe4000fffe0ff */
[----:B------:R-:W-:Y:S02]  /*1d30*/  ULEA UR32, UR4, UR24, 0xe ;  /* 0x0000001804207291 */ /* 0x000fe4000f8e70ff */
[----:B------:R-:W-:Y:S02]  /*1d40*/  UISETP.NE.AND UP0, UPT, UR5, 0xa, UPT ;  /* 0x0000000a0500788c */ /* 0x000fe4000bf05270 */
[----:B------:R-:W-:Y:S02]  /*1d50*/  UIADD3 UR16, UP1, UPT, UR26, 0x80, URZ ;  /* 0x000000801a107890 */ /* 0x000fe4000ff3e0ff */
[----:B------:R-:W-:Y:S02]  /*1d60*/  USEL UR8, URZ, 0x1, UP0 ;  /* 0x00000001ff087887 */ /* 0x000fe40008000000 */
[----:B------:R-:W-:-:S02]  /*1d70*/  USEL UR5, UR5, URZ, UP0 ;  /* 0x000000ff05057287 */ /* 0x000fc40008000000 */
[----:B------:R-:W-:Y:S02]  /*1d80*/  UIADD3 UR14, UP0, UPT, UR26, 0x180, URZ ;  /* 0x000001801a0e7890 */ /* 0x000fe4000ff1e0ff */
[----:B------:R-:W-:Y:S01]  /*1d90*/  LOP3.LUT R12, R12, UR8, RZ, 0x3c, !PT ;  /* 0x000000080c0c7c12 */ /* 0x000fe2000f8e3cff */
[----:B------:R-:W-:Y:S02]  /*1da0*/  ULEA UR8, UR4, UR6, 0xc ;  /* 0x0000000604087291 */ /* 0x000fe4000f8e60ff */
[----:B------:R-:W-:Y:S01]  /*1db0*/  ULEA UR7, UR5, UR6, 0x3 ;  /* 0x0000000605077291 */ /* 0x000fe2000f8e18ff */
[----:B-1----:R-:W-:Y:S01]  /*1dc0*/  SHF.L.U32 R0, R12, 0x1f, RZ ;  /* 0x0000001f0c007819 */ /* 0x002fe200000006ff */
[----:B------:R-:W-:Y:S02]  /*1dd0*/  ULOP3.LUT UR33, UR33, 0xfefffff8, URZ, 0xc0, !UPT ;  /* 0xfefffff821217892 */ /* 0x000fe4000f8ec0ff */
[----:B------:R-:W-:Y:S02]  /*1de0*/  UIADD3.X UR17, UPT, UPT, URZ, UR27, URZ, UP1, !UPT ;  /* 0x0000001bff117290 */ /* 0x000fe40008ffe4ff */
[----:B------:R-:W-:-:S02]  /*1df0*/  UIADD3 UR32, UPT, UPT, UR6, 0x4400, UR32 ;  /* 0x0000440006207890 */ /* 0x000fc4000fffe020 */
[----:B------:R-:W-:Y:S01]  /*1e00*/  UPRMT UR4, URZ, 0x5410, UR21 ;  /* 0x00005410ff047896 */ /* 0x000fe20008000015 */
[----:B------:R3:W4:Y:S01]  /*1e10*/  SYNCS.PHASECHK.TRANS64.TRYWAIT P0, [UR7+0x50], R0 ;  /* 0x00005000ff0075a7 */ /* 0x0007220008001107 */
[----:B------:R-:W-:Y:S02]  /*1e20*/  UIADD3 UR8, UPT, UPT, UR8, 0x2c400, URZ ;  /* 0x0002c40008087890 */ /* 0x000fe4000fffe0ff */
[----:B------:R-:W-:Y:S01]  /*1e30*/  UIADD3.X UR15, UPT, UPT, URZ, UR27, URZ, UP0, !UPT ;  /* 0x0000001bff0f7290 */ /* 0x000fe200087fe4ff */
[----:B------:R-:W-:Y:S01]  /*1e40*/  UMOV UR18, 0x0 ;  /* 0x0000000000127882 */ /* 0x000fe20000000000 */
[----:B------:R-:W-:Y:S01]  /*1e50*/  UMOV UR19, 0x10000000 ;  /* 0x1000000000137882 */ /* 0x000fe20000000000 */
[----:B------:R-:W-:Y:S01]  /*1e60*/  UMOV UR10, UR34 ;  /* 0x00000022000a7c82 */ /* 0x000fe20008000000 */
[----:B------:R-:W-:Y:S01]  /*1e70*/  UMOV UR12, UR36 ;  /* 0x00000024000c7c82 */ /* 0x000fe20008000000 */
[----:B------:R-:W-:Y:S01]  /*1e80*/  UMOV UR9, UR33 ;  /* 0x0000002100097c82 */ /* 0x000fe20008000000 */
[----:B------:R1:W-:Y:S01]  /*1e90*/  UTMALDG.3D.MULTICAST.2CTA [UR32], [UR16], UR4, desc[UR18] ;  /* 0x00001220100073b4 */ /* 0x0003e20008211804 */
[----:B------:R-:W-:-:S02]  /*1ea0*/  UMOV UR7, UR28 ;  /* 0x0000001c00077c82 */ /* 0x000fc40008000000 */
[----:B------:R3:W-:Y:S01]  /*1eb0*/  UTMALDG.3D.2CTA [UR8], [UR14], desc[UR18] ;  /* 0x000012080e0075b4 */ /* 0x0007e20008211000 */
[----:B-1----:R-:W-:Y:S01]  /*1ec0*/  UIADD3 UR34, UPT, UPT, UR34, 0x80, URZ ;  /* 0x0000008022227890 */ /* 0x002fe2000fffe0ff */
[----:B------:R-:W-:Y:S01]  /*1ed0*/  UMOV UR4, UR5 ;  /* 0x0000000500047c82 */ /* 0x000fe20008000000 */
[----:B------:R-:W-:Y:S10]  /*1ee0*/  BRA.U UP2, `(.L_x_32) ;  /* 0xfffffffd02487547 */ /* 0x000ff4000b83ffff */
.L_x_26:
[----:B------:R-:W-:Y:S01]  /*1ef0*/  ULEA UR4, UR5, UR6, 0x3 ;  /* 0x0000000605047291 */ /* 0x000fe2000f8e18ff */
[----:B-1-3--:R-:W-:Y:S01]  /*1f00*/  SHF.L.U32 R0, R12, 0x1f, RZ ;  /* 0x0000001f0c007819 */ /* 0x00afe200000006ff */
[----:B------:R-:W-:Y:S01]  /*1f10*/  @!P1 SYNCS.ARRIVE.TRANS64.A1T0 RZ, [UR6+0xb8], RZ ;  /* 0x0000b8ffffff99a7 */ /* 0x000fe20008100006 */
[----:B------:R-:W-:-:S06]  /*1f20*/  UISETP.GT.AND UP0, UPT, UR42, UR41, UPT ;  /* 0x000000292a00728c */ /* 0x000fcc000bf04270 */
[----:B--2-4-:R1:W2:Y:S03]  /*1f30*/  SYNCS.PHASECHK.TRANS64.TRYWAIT P0, [UR4+0x50], R0 ;  /* 0x00005000ff0075a7 */ /* 0x0142a60008001104 */
[----:B------:R-:W-:Y:S05]  /*1f40*/  BRA.U !UP0, `(.L_x_33) ;  /* 0x0000000108c47547 */ /* 0x000fea000b800000 */
[----:B------:R-:W-:Y:S01]  /*1f50*/  UIADD3 UR13, UPT, UPT, UR47, UR7, URZ ;  /* 0x000000072f0d7290 */ /* 0x000fe2000fffe0ff */
[----:B------:R-:W-:-:S11]  /*1f60*/  UMOV UR4, UR5 ;  /* 0x0000000500047c82 */ /* 0x000fd60008000000 */
.L_x_39:
[----:B------:R-:W-:Y:S01]  /*1f70*/  ULEA UR17, UR4, UR6, 0x3 ;  /* 0x0000000604117291 */ /* 0x000fe2000f8e18ff */
[----:B--2---:R-:W-:Y:S01]  /*1f80*/  @P3 MOV R2, 0xa000 ;  /* 0x0000a00000023802 */ /* 0x004fe20000000f00 */
[----:B--2-4-:R-:W-:Y:S10]  /*1f90*/  @P0 BRA `(.L_x_34) ;  /* 0x00000000000c0947 */ /* 0x014ff40003800000 */
[----:B------:R-:W-:-:S04]  /*1fa0*/  SHF.L.U32 R3, R12, 0x1f, RZ ;  /* 0x0000001f0c037819 */ /* 0x000fc800000006ff */
[----:B------:R-:W2:Y:S02]  /*1fb0*/  SYNCS.PHASECHK.TRANS64.TRYWAIT P0, [UR17+0x50], R3 ;  /* 0x00005003ff0075a7 */ /* 0x000ea40008001111 */
[----:B--2---:R-:W-:Y:S05]  /*1fc0*/  @!P0 BRA `(.L_x_35) ;  /* 0x0000005c000c8947 */ /* 0x004fea0003800000 */
.L_x_34:
[----:B------:R2:W-:Y:S01]  /*1fd0*/  @P3 SYNCS.ARRIVE.TRANS64 RZ, [UR17], R2 ;  /* 0x00000002ffff39a7 */ /* 0x0005e20008000011 */
[----:B------:R-:W-:-:S04]  /*1fe0*/  ULOP3.LUT UR5, UR25, 0x2, URZ, 0xfc, !UPT ;  /* 0x0000000219057892 */ /* 0x000fc8000f8efcff */
[----:B------:R-:W-:-:S09]  /*1ff0*/  UISETP.NE.AND UP0, UPT, UR5, 0x2, UPT ;  /* 0x000000020500788c */ /* 0x000fd2000bf05270 */
[----:B------:R-:W-:Y:S05]  /*2000*/  BRA.U UP0, `(.L_x_36) ;  /* 0x0000000100047547 */ /* 0x000fea000b800000 */
[----:B------:R-:W-:Y:S05]  /*2010*/  BPT.TRAP 0x1 ;  /* 0x000000040000795c */ /* 0x000fea0000300000 */
.L_x_36:
[----:B------:R-:W-:Y:S04]  /*2020*/  BSSY.RECONVERGENT B0, `(.L_x_37) ;  /* 0x0000003000007945 */ /* 0x000fe80003800200 */
[----:B------:R-:W-:Y:S05]  /*2030*/  @!P2 BRA `(.L_x_38) ;  /* 0x000000000004a947 */ /* 0x000fea0003800000 */
[----:B------:R-:W-:Y:S05]  /*2040*/  BPT.TRAP 0x1 ;  /* 0x000000040000795c */ /* 0x000fea0000300000 */
.L_x_38:
[----:B------:R-:W-:Y:S05]  /*2050*/  BSYNC.RECONVERGENT B0 ;  /* 0x0000000000007941 */ /* 0x000fea0003800200 */
.L_x_37:
[----:B------:R-:W-:Y:S02]  /*2060*/  UIADD3 UR5, UPT, UPT, UR4, 0x1, URZ ;  /* 0x0000000104057890 */ /* 0x000fe4000fffe0ff */
[----:B------:R-:W-:Y:S02]  /*2070*/  ULEA UR16, UR4, UR24, 0xe ;  /* 0x0000001804107291 */ /* 0x000fe4000f8e70ff */
[----:B------:R-:W-:Y:S02]  /*2080*/  UISETP.NE.AND UP0, UPT, UR5, 0xa, UPT ;  /* 0x0000000a0500788c */ /* 0x000fe4000bf05270 */
[----:B------:R-:W-:Y:S02]  /*2090*/  UIADD3 UR22, UP1, UPT, UR26, 0x80, URZ ;  /* 0x000000801a167890 */ /* 0x000fe4000ff3e0ff */
[----:B------:R-:W-:Y:S02]  /*20a0*/  USEL UR9, URZ, 0x1, UP0 ;  /* 0x00000001ff097887 */ /* 0x000fe40008000000 */
[----:B------:R-:W-:-:S02]  /*20b0*/  USEL UR5, UR5, URZ, UP0 ;  /* 0x000000ff05057287 */ /* 0x000fc40008000000 */
[----:B------:R-:W-:Y:S02]  /*20c0*/  UIADD3 UR14, UP0, UPT, UR26, 0x180, URZ ;  /* 0x000001801a0e7890 */ /* 0x000fe4000ff1e0ff */
[----:B------:R-:W-:Y:S01]  /*20d0*/  ULEA UR8, UR5, UR6, 0x3 ;  /* 0x0000000605087291 */ /* 0x000fe2000f8e18ff */
[----:B------:R-:W-:Y:S01]  /*20e0*/  LOP3.LUT R12, R12, UR9, RZ, 0x3c, !PT ;  /* 0x000000090c0c7c12 */ /* 0x000fe2000f8e3cff */
[----:B------:R-:W-:Y:S02]  /*20f0*/  USHF.L.U32 UR18, UR7, 0x7, URZ ;  /* 0x0000000707127899 */ /* 0x000fe400080006ff */
[----:B------:R-:W-:Y:S01]  /*2100*/  ULOP3.LUT UR17, UR17, 0xfefffff8, URZ, 0xc0, !UPT ;  /* 0xfefffff811117892 */ /* 0x000fe2000f8ec0ff */
[----:B-1----:R-:W-:Y:S01]  /*2110*/  SHF.L.U32 R0, R12, 0x1f, RZ ;  /* 0x0000001f0c007819 */ /* 0x002fe200000006ff */
[----:B------:R-:W-:Y:S02]  /*2120*/  UIADD3 UR16, UPT, UPT, UR6, 0x4400, UR16 ;  /* 0x0000440006107890 */ /* 0x000fe4000fffe010 */
[----:B------:R-:W-:Y:S01]  /*2130*/  UIADD3.X UR23, UPT, UPT, URZ, UR27, URZ, UP1, !UPT ;  /* 0x0000001bff177290 */ /* 0x000fe20008ffe4ff */
[----:B------:R3:W4:Y:S01]  /*2140*/  SYNCS.PHASECHK.TRANS64.TRYWAIT P0, [UR8+0x50], R0 ;  /* 0x00005000ff0075a7 */ /* 0x0007220008001108 */
[----:B------:R-:W-:-:S02]  /*2150*/  ULEA UR8, UR4, UR6, 0xc ;  /* 0x0000000604087291 */ /* 0x000fc4000f8e60ff */
[----:B------:R-:W-:Y:S02]  /*2160*/  UPRMT UR4, URZ, 0x5410, UR21 ;  /* 0x00005410ff047896 */ /* 0x000fe40008000015 */
[----:B------:R-:W-:Y:S02]  /*2170*/  UIADD3 UR8, UPT, UPT, UR8, 0x2c400, URZ ;  /* 0x0002c40008087890 */ /* 0x000fe4000fffe0ff */
[----:B------:R-:W-:Y:S01]  /*2180*/  UIADD3.X UR15, UPT, UPT, URZ, UR27, URZ, UP0, !UPT ;  /* 0x0000001bff0f7290 */ /* 0x000fe200087fe4ff */
[----:B------:R-:W-:Y:S01]  /*2190*/  UMOV UR30, 0x0 ;  /* 0x00000000001e7882 */ /* 0x000fe20000000000 */
[----:B------:R-:W-:Y:S01]  /*21a0*/  UMOV UR31, 0x10000000 ;  /* 0x10000000001f7882 */ /* 0x000fe20000000000 */
[----:B------:R-:W-:Y:S01]  /*21b0*/  UMOV UR19, UR35 ;  /* 0x0000002300137c82 */ /* 0x000fe20008000000 */
[----:B------:R-:W-:Y:S01]  /*21c0*/  UMOV UR20, UR36 ;  /* 0x0000002400147c82 */ /* 0x000fe20008000000 */
[----:B------:R-:W-:Y:S01]  /*21d0*/  UMOV UR12, UR36 ;  /* 0x00000024000c7c82 */ /* 0x000fe20008000000 */
[----:B------:R-:W-:Y:S01]  /*21e0*/  UMOV UR9, UR17 ;  /* 0x0000001100097c82 */ /* 0x000fe20008000000 */
[----:B------:R-:W-:Y:S01]  /*21f0*/  UMOV UR10, UR18 ;  /* 0x00000012000a7c82 */ /* 0x000fe20008000000 */
[----:B------:R1:W-:Y:S01]  /*2200*/  UTMALDG.3D.MULTICAST.2CTA [UR16], [UR22], UR4, desc[UR30] ;  /* 0x00001e10160073b4 */ /* 0x0003e20008211804 */
[----:B------:R-:W-:-:S04]  /*2210*/  UIADD3 UR7, UPT, UPT, UR7, 0x1, URZ ;  /* 0x0000000107077890 */ /* 0x000fc8000fffe0ff */
[----:B------:R-:W-:Y:S01]  /*2220*/  UISETP.NE.AND UP0, UPT, UR7, UR13, UPT ;  /* 0x0000000d0700728c */ /* 0x000fe2000bf05270 */
[----:B------:R3:W-:Y:S01]  /*2230*/  UTMALDG.3D.2CTA [UR8], [UR14], desc[UR30] ;  /* 0x00001e080e0075b4 */ /* 0x0007e20008211000 */
[----:B-1----:R-:W-:-:S07]  /*2240*/  UMOV UR4, UR5 ;  /* 0x0000000500047c82 */ /* 0x002fce0008000000 */
[----:B---3--:R-:W-:Y:S05]  /*2250*/  BRA.U UP0, `(.L_x_39) ;  /* 0xfffffffd00447547 */ /* 0x008fea000b83ffff */
.L_x_33:
[C---:B------:R-:W-:Y:S01]  /*2260*/  LEA R3, R11.reuse, UR6, 0x3 ;  /* 0x000000060b037c11 */ /* 0x040fe2000f8e18ff */
[----:B------:R-:W-:Y:S01]  /*2270*/  NOP ;  /* 0x0000000000007918 */ /* 0x000fe20000000000 */
[----:B-1----:R-:W-:Y:S02]  /*2280*/  SHF.L.U32 R0, R10, 0x1f, RZ ;  /* 0x0000001f0a007819 */ /* 0x002fe400000006ff */
[----:B------:R-:W-:Y:S02]  /*2290*/  LEA R4, R11, UR6, 0x4 ;  /* 0x000000060b047c11 */ /* 0x000fe4000f8e20ff */
[----:B--2-4-:R-:W1:Y:S02]  /*22a0*/  SYNCS.PHASECHK.TRANS64.TRYWAIT P0, [R3+URZ+0xc0], R0 ;  /* 0x0000c000030075a7 */ /* 0x014e6400080011ff */
[----:B-1----:R-:W-:Y:S05]  /*22b0*/  @!P0 BRA `(.L_x_40) ;  /* 0x0000005800688947 */ /* 0x002fea0003800000 */
.L_x_123:
[----:B------:R-:W2:Y:S01]  /*22c0*/  LDS.128 R4, [R4+0x150] ;  /* 0x0001500004047984 */ /* 0x000ea20000000c00 */
[----:B------:R-:W-:Y:S01]  /*22d0*/  UISETP.GE.AND UP0, UPT, UR40, 0x1, UPT ;  /* 0x000000012800788c */ /* 0x000fe2000bf06270 */
[----:B------:R-:W-:Y:S01]  /*22e0*/  @!PT LDS RZ, [RZ] ;  /* 0x00000000fffff984 */ /* 0x000fe20000000800 */
[----:B------:R-:W-:Y:S01]  /*22f0*/  @!PT LDS RZ, [RZ] ;  /* 0x00000000fffff984 */ /* 0x000fe20000000800 */
[----:B------:R-:W-:Y:S01]  /*2300*/  @!PT LDS RZ, [RZ] ;  /* 0x00000000fffff984 */ /* 0x000fe20000000800 */
[----:B------:R-:W-:Y:S01]  /*2310*/  @!PT LDS RZ, [RZ] ;  /* 0x00000000fffff984 */ /* 0x000fe20000000800 */
[----:B------:R3:W-:Y:S06]  /*2320*/  MEMBAR.ALL.CTA ;  /* 0x0000000000007992 */ /* 0x0007ec0000008000 */
[----:B---3--:R-:W3:Y:S01]  /*2330*/  FENCE.VIEW.ASYNC.S ;  /* 0x00000000000073c6 */ /* 0x008ee20000000000 */
[----:B--2---:R-:W-:-:S13]  /*2340*/  LOP3.LUT P0, RZ, R6, 0x1, RZ, 0xc0, !PT ;  /* 0x0000000106ff7812 */ /* 0x004fda000780c0ff */
[----:B---3--:R-:W-:Y:S01]  /*2350*/  VOTEU.ANY UP1, P0 ;  /* 0x0000000000ff7886 */ /* 0x008fe20000020100 */
[----:B------:R-:W-:-:S13]  /*2360*/  PLOP3.LUT P0, PT, PT, PT, UP1, 0x80, 0x8 ;  /* 0x000000000008781c */ /* 0x000fda0003f0f018 */
[----:B-1----:R-:W-:Y:S02]  /*2370*/  @P0 LOP3.LUT R0, R5, 0xffff, RZ, 0xc0, !PT ;  /* 0x0000ffff05000812 */ /* 0x002fe400078ec0ff */
[----:B------:R-:W-:Y:S02]  /*2380*/  @P0 MOV R2, R4 ;  /* 0x0000000400020202 */ /* 0x000fe40000000f00 */
[----:B------:R-:W-:Y:S01]  /*2390*/  @P0 R2UR UR7, R0 ;  /* 0x00000000000702ca */ /* 0x000fe200000e0000 */
[----:B------:R-:W-:Y:S01]  /*23a0*/  VIADD R0, R3, 0xd0 ;  /* 0x000000d003007836 */ /* 0x000fe20000000000 */
[----:B------:R-:W-:Y:S02]  /*23b0*/  @P0 SHF.R.U32.HI R4, RZ, 0x10, R5 ;  /* 0x00000010ff040819 */ /* 0x000fe40000011605 */
[----:B------:R-:W-:Y:S02]  /*23c0*/  @P0 R2UR UR8, R2 ;  /* 0x00000000020802ca */ /* 0x000fe400000e0000 */
[----:B------:R-:W-:-:S02]  /*23d0*/  PRMT R0, RZ, 0x654, R0 ;  /* 0x00000654ff007816 */ /* 0x000fc40000000000 */
[----:B------:R-:W-:Y:S02]  /*23e0*/  @P0 R2UR UR4, R4 ;  /* 0x00000000040402ca */ /* 0x000fe400000e0000 */
[----:B------:R1:W-:Y:S03]  /*23f0*/  SYNCS.ARRIVE.TRANS64.RED.A1T0 RZ, [R0+URZ], RZ ;  /* 0x000000ff00ff79a7 */ /* 0x0003e600081004ff */
[----:B------:R-:W-:-:S04]  /*2400*/  @UP1 UMOV UR29, UR7 ;  /* 0x00000007001d1c82 */ /* 0x000fc80008000000 */
[----:B------:R-:W-:-:S04]  /*2410*/  @UP1 UMOV UR37, UR8 ;  /* 0x0000000800251c82 */ /* 0x000fc80008000000 */
[----:B------:R-:W-:Y:S01]  /*2420*/  @UP1 UMOV UR36, UR4 ;  /* 0x0000000400241c82 */ /* 0x000fe20008000000 */
[----:B------:R-:W-:Y:S05]  /*2430*/  BRA.U !UP0, `(.L_x_41) ;  /* 0x0000000108d47547 */ /* 0x000fea000b800000 */
[----:B------:R-:W2:Y:S01]  /*2440*/  LDCU.128 UR12, c[0x0][0xb10] ;  /* 0x00016200ff0c77ac */ /* 0x000ea20008000c00 */
[----:B------:R-:W3:Y:S01]  /*2450*/  LDCU UR30, c[0x0][0xb20] ;  /* 0x00016400ff1e77ac */ /* 0x000ee20008000800 */
[----:B------:R-:W4:Y:S01]  /*2460*/  LDCU UR20, c[0x0][0xb0c] ;  /* 0x00016180ff1477ac */ /* 0x000f220008000800 */
[----:B------:R-:W1:Y:S01]  /*2470*/  LDCU.64 UR10, c[0x0][0xb28] ;  /* 0x00016500ff0a77ac */ /* 0x000e620008000a00 */
[----:B------:R-:W-:Y:S02]  /*2480*/  UISETP.NE.AND UP3, UPT, UR40, 0x1, UPT ;  /* 0x000000012800788c */ /* 0x000fe4000bf65270 */
[----:B--2---:R-:W-:Y:S02]  /*2490*/  UIMAD.WIDE.U32 UR16, UR38, UR15, URZ ;  /* 0x0000000f261072a5 */ /* 0x004fe4000f8e00ff */
[----:B------:R-:W-:Y:S02]  /*24a0*/  UIMAD.WIDE.U32 UR8, UR39, UR12, URZ ;  /* 0x0000000c270872a5 */ /* 0x000fe4000f8e00ff */
[----:B------:R-:W-:-:S02]  /*24b0*/  UISETP.NE.AND UP0, UPT, UR14, 0x1, UPT ;  /* 0x000000010e00788c */ /* 0x000fc4000bf05270 */
[----:B------:R-:W-:Y:S01]  /*24c0*/  UIMAD.WIDE.U32 UR22, UR29, UR15, URZ ;  /* 0x0000000f1d1672a5 */ /* 0x000fe2000f8e00ff */
[----:B------:R-:W-:Y:S02]  /*24d0*/  UMOV UR16, UR17 ;  /* 0x0000001100107c82 */ /* 0x000fe40008000000 */
[----:B------:R-:W-:Y:S01]  /*24e0*/  UMOV UR8, UR9 ;  /* 0x0000000900087c82 */ /* 0x000fe20008000000 */
[----:B---3--:R-:W-:Y:S02]  /*24f0*/  USHF.R.U32.HI UR16, URZ, UR30, UR16 ;  /* 0x0000001eff107299 */ /* 0x008fe40008011610 */
[----:B----4-:R-:W-:Y:S02]  /*2500*/  UISETP.NE.AND UP2, UPT, UR20, 0x1, UPT ;  /* 0x000000011400788c */ /* 0x010fe4000bf45270 */
[----:B------:R-:W-:Y:S02]  /*2510*/  USHF.R.U32.HI UR8, URZ, UR13, UR8 ;  /* 0x0000000dff087299 */ /* 0x000fe40008011608 */
[----:B------:R-:W-:-:S02]  /*2520*/  USEL UR7, UR38, UR16, !UP0 ;  /* 0x0000001026077287 */ /* 0x000fc4000c000000 */
[----:B------:R-:W-:Y:S02]  /*2530*/  USEL UR8, UR39, UR8, !UP2 ;  /* 0x0000000827087287 */ /* 0x000fe4000d000000 */
[----:B-1----:R-:W-:Y:S01]  /*2540*/  UIMAD.WIDE.U32 UR16, UR7, UR10, URZ ;  /* 0x0000000a071072a5 */ /* 0x002fe2000f8e00ff */
[----:B------:R-:W-:Y:S01]  /*2550*/  UMOV UR4, UR23 ;  /* 0x0000001700047c82 */ /* 0x000fe20008000000 */
[----:B------:R-:W-:Y:S02]  /*2560*/  UIMAD.WIDE.U32 UR18, UR37, UR12, URZ ;  /* 0x0000000c251272a5 */ /* 0x000fe4000f8e00ff */
[----:B------:R-:W-:-:S03]  /*2570*/  UIMAD.WIDE.U32 UR22, UR8, UR10, URZ ;  /* 0x0000000a081672a5 */ /* 0x000fc6000f8e00ff */
[----:B------:R-:W-:Y:S01]  /*2580*/  UMOV UR16, UR17 ;  /* 0x0000001100107c82 */ /* 0x000fe20008000000 */
[----:B------:R-:W-:Y:S02]  /*2590*/  USHF.R.U32.HI UR4, URZ, UR30, UR4 ;  /* 0x0000001eff047299 */ /* 0x000fe40008011604 */
[----:B------:R-:W-:Y:S01]  /*25a0*/  @UP3 USHF.R.U32.HI UR7, URZ, UR11, UR16 ;  /* 0x0000000bff073299 */ /* 0x000fe20008011610 */
[----:B------:R-:W-:Y:S01]  /*25b0*/  UMOV UR18, UR19 ;  /* 0x0000001300127c82 */ /* 0x000fe20008000000 */
[----:B------:R-:W-:Y:S01]  /*25c0*/  UMOV UR22, UR23 ;  /* 0x0000001700167c82 */ /* 0x000fe20008000000 */
[----:B------:R-:W-:Y:S02]  /*25d0*/  USHF.R.U32.HI UR13, URZ, UR13, UR18 ;  /* 0x0000000dff0d7299 */ /* 0x000fe40008011612 */
[----:B------:R-:W-:Y:S02]  /*25e0*/  USEL UR4, UR29, UR4, !UP0 ;  /* 0x000000041d047287 */ /* 0x000fe4000c000000 */
[----:B------:R-:W-:-:S02]  /*25f0*/  @UP3 USHF.R.U32.HI UR8, URZ, UR11, UR22 ;  /* 0x0000000bff083299 */ /* 0x000fc40008011616 */
[----:B------:R-:W-:Y:S02]  /*2600*/  UIMAD UR9, UR40, UR7, URZ ;  /* 0x00000007280972a4 */ /* 0x000fe4000f8e02ff */
[----:B------:R-:W-:Y:S02]  /*2610*/  USEL UR7, UR37, UR13, !UP2 ;  /* 0x0000000d25077287 */ /* 0x000fe4000d000000 */
[----:B------:R-:W-:Y:S02]  /*2620*/  UIMAD UR12, UR40, UR8, URZ ;  /* 0x00000008280c72a4 */ /* 0x000fe4000f8e02ff */
[----:B------:R-:W-:Y:S02]  /*2630*/  UISETP.GE.AND UP0, UPT, UR4, UR9, UPT ;  /* 0x000000090400728c */ /* 0x000fe4000bf06270 */
[----:B------:R-:W-:Y:S02]  /*2640*/  UIMAD.WIDE.U32 UR16, UR4, UR10, URZ ;  /* 0x0000000a041072a5 */ /* 0x000fe4000f8e00ff */
[----:B------:R-:W-:-:S02]  /*2650*/  UISETP.GE.OR UP0, UPT, UR7, UR12, UP0 ;  /* 0x0000000c0700728c */ /* 0x000fc40008706670 */
        /* <DEDUP_REMOVED lines=19> */
.L_x_41:
[----:B------:R-:W2:Y:S02]  /*2790*/  LDCU UR4, c[0x0][0xb30] ;  /* 0x00016600ff0477ac */ /* 0x000ea40008000800 */
[----:B--2---:R-:W-:-:S09]  /*27a0*/  UISETP.NE.AND UP0, UPT, UR4, 0x1, UPT ;  /* 0x000000010400788c */ /* 0x004fd2000bf05270 */
[----:B------:R-:W-:Y:S05]  /*27b0*/  BRA.U UP0, `(.L_x_42) ;  /* 0x0000000100447547 */ /* 0x000fea000b800000 */
[----:B------:R-:W2:Y:S01]  /*27c0*/  LDCU.128 UR12, c[0x0][0xb10] ;  /* 0x00016200ff0c77ac */ /* 0x000ea20008000c00 */
[----:B------:R-:W3:Y:S01]  /*27d0*/  LDCU UR16, c[0x0][0xb0c] ;  /* 0x00016180ff1077ac */ /* 0x000ee20008000800 */
[----:B------:R-:W4:Y:S01]  /*27e0*/  LDCU UR17, c[0x0][0xb20] ;  /* 0x00016400ff1177ac */ /* 0x000f220008000800 */
[----:B--2---:R-:W-:Y:S02]  /*27f0*/  UIMAD.WIDE.U32 UR10, UR37, UR12, URZ ;  /* 0x0000000c250a72a5 */ /* 0x004fe4000f8e00ff */
[----:B------:R-:W-:Y:S02]  /*2800*/  UIMAD.WIDE.U32 UR8, UR29, UR15, URZ ;  /* 0x0000000f1d0872a5 */ /* 0x000fe4000f8e00ff */
[----:B---3--:R-:W-:Y:S02]  /*2810*/  UISETP.NE.AND UP2, UPT, UR16, 0x1, UPT ;  /* 0x000000011000788c */ /* 0x008fe4000bf45270 */
[----:B------:R-:W-:Y:S01]  /*2820*/  UISETP.NE.AND UP0, UPT, UR14, 0x1, UPT ;  /* 0x000000010e00788c */ /* 0x000fe2000bf05270 */
[----:B------:R-:W-:-:S02]  /*2830*/  UMOV UR7, UR11 ;  /* 0x0000000b00077c82 */ /* 0x000fc40008000000 */
[----:B------:R-:W-:Y:S01]  /*2840*/  UMOV UR4, UR9 ;  /* 0x0000000900047c82 */ /* 0x000fe20008000000 */
[----:B------:R-:W-:Y:S02]  /*2850*/  USHF.R.U32.HI UR7, URZ, UR13, UR7 ;  /* 0x0000000dff077299 */ /* 0x000fe40008011607 */
[----:B----4-:R-:W-:Y:S02]  /*2860*/  USHF.R.U32.HI UR4, URZ, UR17, UR4 ;  /* 0x00000011ff047299 */ /* 0x010fe40008011604 */
[----:B------:R-:W-:Y:S02]  /*2870*/  USEL UR7, UR37, UR7, !UP2 ;  /* 0x0000000725077287 */ /* 0x000fe4000d000000 */
[----:B------:R-:W-:-:S04]  /*2880*/  USEL UR4, UR29, UR4, !UP0 ;  /* 0x000000041d047287 */ /* 0x000fc8000c000000 */
[----:B------:R-:W-:Y:S02]  /*2890*/  UIADD3 UR8, UPT, UPT, UR7, -UR4, URZ ;  /* 0x8000000407087290 */ /* 0x000fe4000fffe0ff */
[----:B------:R-:W-:Y:S02]  /*28a0*/  UIADD3 UR4, UPT, UPT, -UR7, UR4, URZ ;  /* 0x0000000407047290 */ /* 0x000fe4000fffe1ff */
[----:B------:R-:W-:Y:S02]  /*28b0*/  UIMAD UR29, UR8, UR14, UR29 ;  /* 0x0000000e081d72a4 */ /* 0x000fe4000f8e021d */
[----:B------:R-:W-:-:S12]  /*28c0*/  UIMAD UR37, UR4, UR16, UR37 ;  /* 0x00000010042572a4 */ /* 0x000fd8000f8e0225 */
.L_x_42:
[----:B------:R-:W-:Y:S01]  /*28d0*/  VIADD R11, R11, 0x1 ;  /* 0x000000010b0b7836 */ /* 0x000fe20000000000 */
[----:B------:R-:W-:Y:S01]  /*28e0*/  PLOP3.LUT P1, PT, PT, PT, PT, 0x80, 0x8 ;  /* 0x000000000008781c */ /* 0x000fe20003f2f070 */
[----:B------:R-:W-:Y:S02]  /*28f0*/  UIADD3 UR45, UPT, UPT, UR37, UR60, URZ ;  /* 0x0000003c252d7290 */ /* 0x000fe4000fffe0ff */
[----:B------:R-:W-:Y:S01]  /*2900*/  UIADD3 UR46, UPT, UPT, UR29, UR57, URZ ;  /* 0x000000391d2e7290 */ /* 0x000fe2000fffe0ff */
[----:B------:R-:W-:-:S04]  /*2910*/  ISETP.NE.AND P0, PT, R11, 0x2, PT ;  /* 0x000000020b00780c */ /* 0x000fc80003f05270 */
[----:B-1----:R-:W-:Y:S02]  /*2920*/  SEL R0, RZ, 0x1, P0 ;  /* 0x00000001ff007807 */ /* 0x002fe40000000000 */
[----:B------:R-:W-:Y:S02]  /*2930*/  SEL R11, R11, RZ, P0 ;  /* 0x000000ff0b0b7207 */ /* 0x000fe40000000000 */
[----:B------:R-:W-:Y:S01]  /*2940*/  LOP3.LUT R10, R10, R0, RZ, 0x3c, !PT ;  /* 0x000000000a0a7212 */ /* 0x000fe200078e3cff */
[----:B------:R-:W-:Y:S06]  /*2950*/  BRA.U UP1, `(.L_x_43) ;  /* 0xfffffff1012c7547 */ /* 0x000fec000b83ffff */
[----:B------:R-:W-:Y:S01]  /*2960*/  UIADD3 UR7, UPT, UPT, UR6, 0x50, URZ ;  /* 0x0000005006077890 */ /* 0x000fe2000fffe0ff */
[----:B------:R-:W-:-:S03]  /*2970*/  SHF.L.U32 R2, R12, 0x1f, RZ ;  /* 0x0000001f0c027819 */ /* 0x000fc600000006ff */
[----:B------:R-:W-:-:S09]  /*2980*/  ULEA UR4, UR5, UR7, 0x3 ;  /* 0x0000000705047291 */ /* 0x000fd2000f8e18ff */
[----:B------:R-:W1:Y:S02]  /*2990*/  SYNCS.PHASECHK.TRANS64.TRYWAIT P0, [UR4], R2 ;  /* 0x00000002ff0075a7 */ /* 0x000e640008001104 */
[----:B-1----:R-:W-:Y:S05]  /*29a0*/  @!P0 BRA `(.L_x_44) ;  /* 0x0000005000c08947 */ /* 0x002fea0003800000 */
.L_x_125:
[----:B------:R-:W-:-:S04]  /*29b0*/  UIADD3 UR4, UPT, UPT, UR5, 0x1, URZ ;  /* 0x0000000105047890 */ /* 0x000fc8000fffe0ff */
[----:B------:R-:W-:-:S04]  /*29c0*/  UISETP.NE.AND UP0, UPT, UR4, 0xa, UPT ;  /* 0x0000000a0400788c */ /* 0x000fc8000bf05270 */
[----:B------:R-:W-:Y:S02]  /*29d0*/  USEL UR6, URZ, 0x1, UP0 ;  /* 0x00000001ff067887 */ /* 0x000fe40008000000 */
[----:B------:R-:W-:-:S04]  /*29e0*/  USEL UR4, UR4, URZ, UP0 ;  /* 0x000000ff04047287 */ /* 0x000fc80008000000 */
[----:B------:R-:W-:Y:S01]  /*29f0*/  ULEA UR5, UR4, UR7, 0x3 ;  /* 0x0000000704057291 */ /* 0x000fe2000f8e18ff */
[----:B-1----:R-:W-:-:S04]  /*2a00*/  LOP3.LUT R2, R12, UR6, RZ, 0x3c, !PT ;  /* 0x000000060c027c12 */ /* 0x002fc8000f8e3cff */
[----:B------:R-:W-:-:S04]  /*2a10*/  SHF.L.U32 R3, R2, 0x1f, RZ ;  /* 0x0000001f02037819 */ /* 0x000fc800000006ff */
[----:B------:R-:W1:Y:S02]  /*2a20*/  SYNCS.PHASECHK.TRANS64.TRYWAIT P0, [UR5], R3 ;  /* 0x00000003ff0075a7 */ /* 0x000e640008001105 */
[----:B-1----:R-:W-:Y:S05]  /*2a30*/  @!P0 BRA `(.L_x_45) ;  /* 0x0000005000b48947 */ /* 0x002fea0003800000 */
.L_x_127:
[----:B------:R-:W-:-:S04]  /*2a40*/  UIADD3 UR4, UPT, UPT, UR4, 0x1, URZ ;  /* 0x0000000104047890 */ /* 0x000fc8000fffe0ff */
[----:B------:R-:W-:-:S04]  /*2a50*/  UISETP.NE.AND UP0, UPT, UR4, 0xa, UPT ;  /* 0x0000000a0400788c */ /* 0x000fc8000bf05270 */
[----:B------:R-:W-:Y:S02]  /*2a60*/  USEL UR6, URZ, 0x1, UP0 ;  /* 0x00000001ff067887 */ /* 0x000fe40008000000 */
[----:B------:R-:W-:-:S04]  /*2a70*/  USEL UR4, UR4, URZ, UP0 ;  /* 0x000000ff04047287 */ /* 0x000fc80008000000 */
[----:B------:R-:W-:Y:S01]  /*2a80*/  ULEA UR5, UR4, UR7, 0x3 ;  /* 0x0000000704057291 */ /* 0x000fe2000f8e18ff */
[----:B------:R-:W-:-:S04]  /*2a90*/  LOP3.LUT R2, R2, UR6, RZ, 0x3c, !PT ;  /* 0x0000000602027c12 */ /* 0x000fc8000f8e3cff */
[----:B-1----:R-:W-:-:S04]  /*2aa0*/  SHF.L.U32 R3, R2, 0x1f, RZ ;  /* 0x0000001f02037819 */ /* 0x002fc800000006ff */
[----:B------:R-:W1:Y:S02]  /*2ab0*/  SYNCS.PHASECHK.TRANS64.TRYWAIT P0, [UR5], R3 ;  /* 0x00000003ff0075a7 */ /* 0x000e640008001105 */
[----:B-1----:R-:W-:Y:S05]  /*2ac0*/  @!P0 BRA `(.L_x_46) ;  /* 0x0000005000a88947 */ /* 0x002fea0003800000 */
.L_x_129:
        /* <DEDUP_REMOVED lines=9> */
.L_x_131:
        /* <DEDUP_REMOVED lines=9> */
.L_x_133:
        /* <DEDUP_REMOVED lines=9> */
.L_x_135:
        /* <DEDUP_REMOVED lines=9> */
.L_x_137:
        /* <DEDUP_REMOVED lines=9> */
.L_x_139:
        /* <DEDUP_REMOVED lines=9> */
.L_x_141:
[----:B------:R-:W-:-:S04]  /*2e30*/  UIADD3 UR4, UPT, UPT, UR4, 0x1, URZ ;  /* 0x0000000104047890 */ /* 0x000fc8000fffe0ff */
[----:B------:R-:W-:-:S04]  /*2e40*/  UISETP.NE.AND UP0, UPT, UR4, 0xa, UPT ;  /* 0x0000000a0400788c */ /* 0x000fc8000bf05270 */
[----:B------:R-:W-:Y:S02]  /*2e50*/  USEL UR5, URZ, 0x1, UP0 ;  /* 0x00000001ff057887 */ /* 0x000fe40008000000 */
[----:B------:R-:W-:-:S04]  /*2e60*/  USEL UR4, UR4, URZ, UP0 ;  /* 0x000000ff04047287 */ /* 0x000fc80008000000 */
[----:B------:R-:W-:Y:S01]  /*2e70*/  ULEA UR4, UR4, UR7, 0x3 ;  /* 0x0000000704047291 */ /* 0x000fe2000f8e18ff */
[----:B------:R-:W-:-:S04]  /*2e80*/  LOP3.LUT R2, R2, UR5, RZ, 0x3c, !PT ;  /* 0x0000000502027c12 */ /* 0x000fc8000f8e3cff */
[----:B------:R-:W-:Y:S01]  /*2e90*/  SHF.L.U32 R2, R2, 0x1f, RZ ;  /* 0x0000001f02027819 */ /* 0x000fe200000006ff */
[----:B-1----:R-:W-:-:S07]  /*2ea0*/  IMAD.U32 R0, RZ, RZ, UR4 ;  /* 0x00000004ff007e24 */ /* 0x002fce000f8e00ff */
.L_x_53:
[----:B-1----:R1:W2:Y:S02]  /*2eb0*/  SYNCS.PHASECHK.TRANS64.TRYWAIT P0, [R0+URZ], R2 ;  /* 0x00000002000075a7 */ /* 0x0022a400080011ff */
[----:B--2---:R-:W-:Y:S05]  /*2ec0*/  @!P0 NANOSLEEP.SYNCS 0x989680 ;  /* 0x009896800000895d */ /* 0x004fea0003900000 */
[----:B------:R-:W2:Y:S02]  /*2ed0*/  @!P0 SYNCS.PHASECHK.TRANS64 P0, [R0+URZ], R2 ;  /* 0x00000002000085a7 */ /* 0x000ea400080010ff */
[----:B--2---:R-:W-:Y:S05]  /*2ee0*/  @P0 EXIT ;  /* 0x000000000000094d */ /* 0x004fea0003800000 */
[----:B------:R-:W-:Y:S05]  /*2ef0*/  BRA `(.L_x_53) ;  /* 0xfffffffc00ec7947 */ /* 0x000fea000383ffff */
.L_x_23:
[----:B------:R-:W-:-:S04]  /*2f00*/  UISETP.NE.AND UP0, UPT, UR55, URZ, UPT ;  /* 0x000000ff3700728c */ /* 0x000fc8000bf05270 */
[----:B------:R-:W-:-:S09]  /*2f10*/  UISETP.NE.OR UP0, UPT, UR18, 0x1, UP0 ;  /* 0x000000011200788c */ /* 0x000fd20008705670 */
[----:B------:R-:W-:Y:S05]  /*2f20*/  BRA.U UP0, `(.L_x_54) ;  /* 0x0000000500487547 */ /* 0x000fea000b800000 */
[----:B------:R-:W-:Y:S01]  /*2f30*/  ISETP.GE.U32.AND P2, PT, R0, 0x4, PT ;  /* 0x000000040000780c */ /* 0x000fe20003f46070 */
[----:B------:R-:W-:Y:S01]  /*2f40*/  IMAD.MOV.U32 R12, RZ, RZ, 0x1 ;  /* 0x00000001ff0c7424 */ /* 0x000fe200078e00ff */
[----:B------:R-:W-:Y:S02]  /*2f50*/  CS2R R10, SRZ ;  /* 0x00000000000a7805 */ /* 0x000fe4000001ff00 */
[----:B------:R-:W-:Y:S01]  /*2f60*/  CS2R R8, SRZ ;  /* 0x0000000000087805 */ /* 0x000fe2000001ff00 */
[----:B------:R-:W-:Y:S01]  /*2f70*/  UMOV UR6, 0x400 ;  /* 0x0000040000067882 */ /* 0x000fe20000000000 */
[----:B------:R-:W-:Y:S01]  /*2f80*/  UMOV UR5, URZ ;  /* 0x000000ff00057c82 */ /* 0x000fe20008000000 */
[----:B------:R-:W-:-:S12]  /*2f90*/  ULEA UR6, UR55, UR6, 0x18 ;  /* 0x0000000637067291 */ /* 0x000fd8000f8ec0ff */
.L_x_58:
[----:B------:R-:W-:Y:S02]  /*2fa0*/  LEA R2, R8, UR6, 0x3 ;  /* 0x0000000608027c11 */ /* 0x000fe4000f8e18ff */
[----:B------:R-:W-:-:S03]  /*2fb0*/  SHF.L.U32 R4, R9, 0x1f, RZ ;  /* 0x0000001f09047819 */ /* 0x000fc600000006ff */
[----:B------:R-:W-:Y:S01]  /*2fc0*/  VIADD R5, R2, 0x130 ;  /* 0x0000013002057836 */ /* 0x000fe20000000000 */
[----:B------:R-:W1:Y:S02]  /*2fd0*/  SYNCS.PHASECHK.TRANS64.TRYWAIT P0, [R2+URZ+0x120], R4 ;  /* 0x00012004020075a7 */ /* 0x000e6400080011ff */
[----:B-1----:R-:W-:Y:S05]  /*2fe0*/  @!P0 BRA `(.L_x_55) ;  /* 0x0000005000088947 */ /* 0x002fea0003800000 */
.L_x_142:
[----:B------:R-:W-:Y:S01]  /*2ff0*/  ULEA UR4, UR5, UR6, 0x3 ;  /* 0x0000000605047291 */ /* 0x000fe2000f8e18ff */
[----:B-1----:R-:W-:Y:S01]  /*3000*/  PRMT R2, RZ, 0x654, R5 ;  /* 0x00000654ff027816 */ /* 0x002fe20000000005 */
[----:B------:R-:W-:Y:S01]  /*3010*/  @!P2 IMAD.MOV.U32 R4, RZ, RZ, 0x10 ;  /* 0x00000010ff04a424 */ /* 0x000fe200078e00ff */
[----:B------:R-:W-:Y:S01]  /*3020*/  SHF.L.U32 R5, R12, 0x1f, RZ ;  /* 0x0000001f0c057819 */ /* 0x000fe200000006ff */
[----:B------:R-:W-:Y:S01]  /*3030*/  UIADD3 UR7, UPT, UPT, UR4, 0xc0, URZ ;  /* 0x000000c004077890 */ /* 0x000fe2000fffe0ff */
[----:B------:R1:W-:Y:S05]  /*3040*/  SYNCS.ARRIVE.TRANS64.RED.A1T0 RZ, [R2+URZ], RZ ;  /* 0x000000ff02ff79a7 */ /* 0x0003ea00081004ff */
[----:B------:R-:W-:Y:S01]  /*3050*/  IMAD.U32 R6, RZ, RZ, UR7 ;  /* 0x00000007ff067e24 */ /* 0x000fe2000f8e00ff */
[----:B------:R-:W2:Y:S04]  /*3060*/  SYNCS.PHASECHK.TRANS64.TRYWAIT P0, [UR4+0xd0], R5 ;  /* 0x0000d005ff0075a7 */ /* 0x000ea80008001104 */
[----:B------:R-:W-:Y:S01]  /*3070*/  PRMT R6, R0, 0x654, R6 ;  /* 0x0000065400067816 */ /* 0x000fe20000000006 */
[----:B-12---:R-:W-:Y:S06]  /*3080*/  @!P0 BRA `(.L_x_56) ;  /* 0x0000004c00f48947 */ /* 0x006fec0003800000 */
.L_x_144:
[----:B------:R-:W-:Y:S01]  /*3090*/  ULEA UR8, UR5, UR6, 0x4 ;  /* 0x0000000605087291 */ /* 0x000fe2000f8e20ff */
[----:B------:R-:W-:Y:S01]  /*30a0*/  SEL R3, R6, R3, !P2 ;  /* 0x0000000306037207 */ /* 0x000fe20005000000 */
[----:B------:R-:W-:Y:S01]  /*30b0*/  UIADD3 UR9, UPT, UPT, UR4, 0xc0, URZ ;  /* 0x000000c004097890 */ /* 0x000fe2000fffe0ff */
[----:B-1----:R-:W-:Y:S01]  /*30c0*/  LEA R2, R11, UR6, 0x3 ;  /* 0x000000060b027c11 */ /* 0x002fe2000f8e18ff */
[----:B------:R-:W-:Y:S01]  /*30d0*/  UIADD3 UR8, UPT, UPT, UR8, 0x150, URZ ;  /* 0x0000015008087890 */ /* 0x000fe2000fffe0ff */
[----:B------:R1:W-:Y:S01]  /*30e0*/  @!P2 SYNCS.ARRIVE.TRANS64.RED RZ, [R3+URZ], R4 ;  /* 0x0000000403ffa9a7 */ /* 0x0003e200080004ff */
[----:B------:R-:W-:Y:S01]  /*30f0*/  UIADD3 UR4, UPT, UPT, UR5, 0x1, URZ ;  /* 0x0000000105047890 */ /* 0x000fe2000fffe0ff */
[----:B------:R-:W-:-:S03]  /*3100*/  VIADD R8, R8, 0x1 ;  /* 0x0000000108087836 */ /* 0x000fc60000000000 */
[----:B------:R-:W-:Y:S02]  /*3110*/  UISETP.NE.AND UP0, UPT, UR4, 0x2, UPT ;  /* 0x000000020400788c */ /* 0x000fe4000bf05270 */
[----:B------:R-:W-:Y:S01]  /*3120*/  ISETP.NE.AND P0, PT, R8, 0x2, PT ;  /* 0x000000020800780c */ /* 0x000fe20003f05270 */
[----:B------:R-:W-:Y:S06]  /*3130*/  UGETNEXTWORKID.BROADCAST [UR8], [UR9] ;  /* 0x00000000080073ca */ /* 0x000fec0008000100 */
[----:B------:R-:W-:Y:S02]  /*3140*/  USEL UR7, URZ, 0x1, UP0 ;  /* 0x00000001ff077887 */ /* 0x000fe40008000000 */
[----:B------:R-:W-:-:S04]  /*3150*/  USEL UR5, UR4, URZ, UP0 ;  /* 0x000000ff04057287 */ /* 0x000fc80008000000 */
[----:B------:R-:W-:Y:S02]  /*3160*/  LOP3.LUT R12, R12, UR7, RZ, 0x3c, !PT ;  /* 0x000000070c0c7c12 */ /* 0x000fe4000f8e3cff */
[----:B-1----:R-:W-:-:S04]  /*3170*/  SHF.L.U32 R4, R10, 0x1f, RZ ;  /* 0x0000001f0a047819 */ /* 0x002fc800000006ff */
[----:B------:R-:W1:Y:S02]  /*3180*/  SYNCS.PHASECHK.TRANS64.TRYWAIT P1, [R2+URZ+0xc0], R4 ;  /* 0x0000c004020075a7 */ /* 0x000e6400080211ff */
[----:B-1----:R-:W-:Y:S05]  /*3190*/  @!P1 BRA `(.L_x_57) ;  /* 0x0000004c00c89947 */ /* 0x002fea0003800000 */
.L_x_145:
[C---:B-1----:R-:W-:Y:S01]  /*31a0*/  LEA R4, R11.reuse, UR6, 0x4 ;  /* 0x000000060b047c11 */ /* 0x042fe2000f8e20ff */
[----:B------:R-:W-:Y:S01]  /*31b0*/  VIADD R2, R2, 0xd0 ;  /* 0x000000d002027836 */ /* 0x000fe20000000000 */
[----:B------:R-:W-:Y:S01]  /*31c0*/  SEL R8, R8, RZ, P0 ;  /* 0x000000ff08087207 */ /* 0x000fe20000000000 */
[----:B------:R-:W-:-:S03]  /*31d0*/  VIADD R11, R11, 0x1 ;  /* 0x000000010b0b7836 */ /* 0x000fc60000000000 */
[----:B------:R-:W1:Y:S01]  /*31e0*/  LDS.128 R4, [R4+0x150] ;  /* 0x0001500004047984 */ /* 0x000e620000000c00 */
[----:B------:R-:W-:Y:S02]  /*31f0*/  PRMT R2, RZ, 0x654, R2 ;  /* 0x00000654ff027816 */ /* 0x000fe40000000002 */
[C---:B------:R-:W-:Y:S01]  /*3200*/  ISETP.NE.AND P1, PT, R11.reuse, 0x2, PT ;  /* 0x000000020b00780c */ /* 0x040fe20003f25270 */
[----:B------:R-:W-:Y:S01]  /*3210*/  @!PT LDS RZ, [RZ] ;  /* 0x00000000fffff984 */ /* 0x000fe20000000800 */
[----:B------:R-:W-:Y:S01]  /*3220*/  @!PT LDS RZ, [RZ] ;  /* 0x00000000fffff984 */ /* 0x000fe20000000800 */
[----:B------:R-:W-:Y:S01]  /*3230*/  @!PT LDS RZ, [RZ] ;  /* 0x00000000fffff984 */ /* 0x000fe20000000800 */
[----:B------:R-:W-:Y:S01]  /*3240*/  @!PT LDS RZ, [RZ] ;  /* 0x00000000fffff984 */ /* 0x000fe20000000800 */
[----:B------:R2:W-:Y:S06]  /*3250*/  MEMBAR.ALL.CTA ;  /* 0x0000000000007992 */ /* 0x0005ec0000008000 */
[----:B--2---:R-:W2:Y:S01]  /*3260*/  FENCE.VIEW.ASYNC.S ;  /* 0x00000000000073c6 */ /* 0x004ea20000000000 */
[----:B------:R-:W-:Y:S01]  /*3270*/  SEL R11, R11, RZ, P1 ;  /* 0x000000ff0b0b7207 */ /* 0x000fe20000800000 */
[----:B--2---:R2:W-:Y:S01]  /*3280*/  SYNCS.ARRIVE.TRANS64.RED.A1T0 RZ, [R2+URZ], RZ ;  /* 0x000000ff02ff79a7 */ /* 0x0045e200081004ff */
[----:B-1----:R-:W-:-:S02]  /*3290*/  LOP3.LUT P3, RZ, R6, 0x1, RZ, 0xc0, !PT ;  /* 0x0000000106ff7812 */ /* 0x002fc4000786c0ff */
[----:B------:R-:W-:-:S04]  /*32a0*/  SEL R4, RZ, 0x1, P1 ;  /* 0x00000001ff047807 */ /* 0x000fc80000800000 */
[----:B------:R-:W-:Y:S02]  /*32b0*/  LOP3.LUT R10, R10, R4, RZ, 0x3c, !PT ;  /* 0x000000040a0a7212 */ /* 0x000fe400078e3cff */
[----:B--2---:R-:W-:-:S04]  /*32c0*/  SEL R2, RZ, 0x1, P0 ;  /* 0x00000001ff027807 */ /* 0x004fc80000000000 */
[----:B------:R-:W-:Y:S01]  /*32d0*/  LOP3.LUT R9, R9, R2, RZ, 0x3c, !PT ;  /* 0x0000000209097212 */ /* 0x000fe200078e3cff */
[----:B------:R-:W-:Y:S06]  /*32e0*/  @P3 BRA `(.L_x_58) ;  /* 0xfffffffc002c3947 */ /* 0x000fec000383ffff */
[----:B------:R-:W-:Y:S01]  /*32f0*/  ULEA UR4, UR5, UR6, 0x3 ;  /* 0x0000000605047291 */ /* 0x000fe2000f8e18ff */
[----:B------:R-:W-:-:S08]  /*3300*/  SHF.L.U32 R2, R12, 0x1f, RZ ;  /* 0x0000001f0c027819 */ /* 0x000fd000000006ff */
[----:B------:R-:W1:Y:S02]  /*3310*/  SYNCS.PHASECHK.TRANS64 P0, [UR4+0xd0], R2 ;  /* 0x0000d002ff0075a7 */ /* 0x000e640008001004 */
[----:B-1----:R-:W-:Y:S05]  /*3320*/  @P0 BRA `(.L_x_59) ;  /* 0x0000000000080947 */ /* 0x002fea0003800000 */
[----:B------:R-:W1:Y:S02]  /*3330*/  SYNCS.PHASECHK.TRANS64.TRYWAIT P0, [UR4+0xd0], R2 ;  /* 0x0000d002ff0075a7 */ /* 0x000e640008001104 */
[----:B-1----:R-:W-:Y:S05]  /*3340*/  @!P0 BRA `(.L_x_60) ;  /* 0x0000004c00708947 */ /* 0x002fea0003800000 */
.L_x_59:
[----:B------:R-:W-:-:S04]  /*3350*/  UIADD3 UR7, UPT, UPT, UR5, 0x1, URZ ;  /* 0x0000000105077890 */ /* 0x000fc8000fffe0ff */
[----:B------:R-:W-:-:S04]  /*3360*/  UISETP.NE.AND UP0, UPT, UR7, 0x2, UPT ;  /* 0x000000020700788c */ /* 0x000fc8000bf05270 */
[----:B------:R-:W-:Y:S02]  /*3370*/  USEL UR8, URZ, 0x1, UP0 ;  /* 0x00000001ff087887 */ /* 0x000fe40008000000 */
[----:B------:R-:W-:-:S04]  /*3380*/  USEL UR7, UR7, URZ, UP0 ;  /* 0x000000ff07077287 */ /* 0x000fc80008000000 */
[----:B------:R-:W-:Y:S01]  /*3390*/  ULEA UR7, UR7, UR6, 0x3 ;  /* 0x0000000607077291 */ /* 0x000fe2000f8e18ff */
[----:B-1----:R-:W-:-:S04]  /*33a0*/  LOP3.LUT R2, R12, UR8, RZ, 0x3c, !PT ;  /* 0x000000080c027c12 */ /* 0x002fc8000f8e3cff */
[----:B------:R-:W-:-:S04]  /*33b0*/  SHF.L.U32 R0, R2, 0x1f, RZ ;  /* 0x0000001f02007819 */ /* 0x000fc800000006ff */
[----:B------:R-:W1:Y:S02]  /*33c0*/  SYNCS.PHASECHK.TRANS64 P0, [UR7+0xd0], R0 ;  /* 0x0000d000ff0075a7 */ /* 0x000e640008001007 */
[----:B-1----:R-:W-:Y:S05]  /*33d0*/  @P0 EXIT ;  /* 0x000000000000094d */ /* 0x002fea0003800000 */
[----:B------:R-:W-:Y:S02]  /*33e0*/  SHF.L.U32 R2, R2, 0x1f, RZ ;  /* 0x0000001f02027819 */ /* 0x000fe400000006ff */
[----:B------:R-:W-:-:S07]  /*33f0*/  MOV R0, UR7 ;  /* 0x0000000700007c02 */ /* 0x000fce0008000f00 */
.L_x_61:
[----:B-1----:R1:W2:Y:S02]  /*3400*/  SYNCS.PHASECHK.TRANS64.TRYWAIT P0, [R0+URZ+0xd0], R2 ;  /* 0x0000d002000075a7 */ /* 0x0022a400080011ff */
[----:B--2---:R-:W-:Y:S05]  /*3410*/  @!P0 NANOSLEEP.SYNCS 0x989680 ;  /* 0x009896800000895d */ /* 0x004fea0003900000 */
[----:B------:R-:W2:Y:S02]  /*3420*/  @!P0 SYNCS.PHASECHK.TRANS64 P0, [R0+URZ+0xd0], R2 ;  /* 0x0000d002000085a7 */ /* 0x000ea400080010ff */
[----:B--2---:R-:W-:Y:S05]  /*3430*/  @P0 EXIT ;  /* 0x000000000000094d */ /* 0x004fea0003800000 */
[----:B------:R-:W-:Y:S05]  /*3440*/  BRA `(.L_x_61) ;  /* 0xfffffffc00ec7947 */ /* 0x000fea000383ffff */
.L_x_54:
[----:B------:R-:W-:Y:S05]  /*3450*/  BRA.U UP4, `(.L_x_62) ;  /* 0x0000001104d87547 */ /* 0x000fea000b800000 */
[----:B------:R-:W-:Y:S01]  /*3460*/  UMOV UR4, 0x40 ;  /* 0x0000004000047882 */ /* 0x000fe20000000000 */
[----:B------:R-:W-:Y:S01]  /*3470*/  NOP ;  /* 0x0000000000007918 */ /* 0x000fe20000000000 */
[----:B------:R-:W-:Y:S01]  /*3480*/  ULEA UR5, UR55, UR4, 0x18 ;  /* 0x0000000437057291 */ /* 0x000fe2000f8ec0ff */
[----:B------:R-:W-:Y:S02]  /*3490*/  UMOV UR6, 0x400 ;  /* 0x0000040000067882 */ /* 0x000fe40000000000 */
[----:B------:R-:W-:-:S06]  /*34a0*/  ULEA UR6, UR55, UR6, 0x18 ;  /* 0x0000000637067291 */ /* 0x000fcc000f8ec0ff */
[----:B------:R-:W1:Y:S02]  /*34b0*/  LDS.U8 R0, [UR5+0x1c] ;  /* 0x00001c05ff007984 */ /* 0x000e640008000000 */
[----:B-1----:R-:W-:-:S13]  /*34c0*/  ISETP.NE.AND P0, PT, R0, RZ, PT ;  /* 0x000000ff0000720c */ /* 0x002fda0003f05270 */
[----:B------:R-:W-:Y:S05]  /*34d0*/  @P0 BRA `(.L_x_63) ;  /* 0x0000000400080947 */ /* 0x000fea0003800000 */
[----:B------:R-:W-:Y:S02]  /*34e0*/  UISETP.NE.U32.AND UP1, UPT, UR47, 0x1, UPT ;  /* 0x000000012f00788c */ /* 0x000fe4000bf25070 */
[----:B------:R-:W-:-:S07]  /*34f0*/  UIADD3 UR7, UPT, UPT, UR5, 0x8, URZ ;  /* 0x0000000805077890 */ /* 0x000fce000fffe0ff */
[----:B------:R-:W-:Y:S05]  /*3500*/  BRA.U !UP1, `(.L_x_64) ;  /* 0x00000001099c7547 */ /* 0x000fea000b800000 */
[----:B------:R-:W-:Y:S01]  /*3510*/  ELECT P0, URZ, PT ;  /* 0x0000000000ff782f */ /* 0x000fe20003800000 */
[----:B------:R-:W-:-:S12]  /*3520*/  BSSY B0, `(.L_x_64) ;  /* 0x0000025000007945 */ /* 0x000fd80003800000 */
[----:B------:R-:W-:Y:S05]  /*3530*/  @!P0 BRA `(.L_x_65) ;  /* 0x00000000008c8947 */ /* 0x000fea0003800000 */
[----:B------:R-:W-:-:S05]  /*3540*/  UMOV UR4, 0x10 ;  /* 0x0000001000047882 */ /* 0x000fca0000000000 */
[----:B------:R-:W-:Y:S04]  /*3550*/  DEPBAR.LE SB1, 0x36 ;  /* 0x00009d800000791a */ /* 0x000fe80000000000 */
[----:B------:R-:W1:Y:S02]  /*3560*/  UTCATOMSWS.2CTA.FIND_AND_SET.ALIGN UP0, UR4, UR4 ;  /* 0x00000004000475e3 */ /* 0x000e640008200800 */
[----:B-1----:R-:W-:Y:S01]  /*3570*/  MOV R10, UR4 ;  /* 0x00000004000a7c02 */ /* 0x002fe20008000f00 */
[----:B------:R-:W-:Y:S06]  /*3580*/  BRA.U UP0, `(.L_x_66) ;  /* 0x0000000100187547 */ /* 0x000fec000b800000 */
.L_x_67:
[----:B------:R-:W-:Y:S05]  /*3590*/  NANOSLEEP 0x64 ;  /* 0x000000640000795d */ /* 0x000fea0003800000 */
[----:B------:R-:W-:-:S05]  /*35a0*/  UMOV UR4, 0x10 ;  /* 0x0000001000047882 */ /* 0x000fca0000000000 */
[----:B------:R-:W-:Y:S04]  /*35b0*/  DEPBAR.LE SB1, 0x36 ;  /* 0x00009d800000791a */ /* 0x000fe80000000000 */
[----:B------:R-:W1:Y:S02]  /*35c0*/  UTCATOMSWS.2CTA.FIND_AND_SET.ALIGN UP0, UR4, UR4 ;  /* 0x00000004000475e3 */ /* 0x000e640008200800 */
[----:B-1----:R-:W-:Y:S01]  /*35d0*/  MOV R10, UR4 ;  /* 0x00000004000a7c02 */ /* 0x002fe20008000f00 */
[----:B------:R-:W-:Y:S05]  /*35e0*/  BRA.U !UP0, `(.L_x_67) ;  /* 0xfffffffd08e87547 */ /* 0x000fea000b83ffff */
.L_x_66:
[----:B------:R-:W1:Y:S01]  /*35f0*/  LDS R6, [UR5+0x10] ;  /* 0x00001005ff067984 */ /* 0x000e620008000800 */
[----:B------:R-:W-:Y:S01]  /*3600*/  IMAD.U32 R0, RZ, RZ, UR6 ;  /* 0x00000006ff007e24 */ /* 0x000fe2000f8e00ff */
[----:B------:R-:W-:-:S03]  /*3610*/  MOV R4, UR48 ;  /* 0x0000003000047c02 */ /* 0x000fc60008000f00 */
[----:B------:R-:W-:Y:S01]  /*3620*/  VIADD R0, R0, 0x170 ;  /* 0x0000017000007836 */ /* 0x000fe20000000000 */
[----:B-1----:R-:W-:-:S04]  /*3630*/  SHF.L.U32 R6, R6, 0x1f, RZ ;  /* 0x0000001f06067819 */ /* 0x002fc800000006ff */
[----:B------:R-:W1:Y:S02]  /*3640*/  SYNCS.PHASECHK.TRANS64.TRYWAIT P0, [UR5+0x8], R6 ;  /* 0x00000806ff0075a7 */ /* 0x000e640008001105 */
[----:B-1----:R-:W-:Y:S05]  /*3650*/  @P0 BRA `(.L_x_68) ;  /* 0x0000000000080947 */ /* 0x002fea0003800000 */
[----:B------:R-:W1:Y:S02]  /*3660*/  SYNCS.PHASECHK.TRANS64.TRYWAIT P0, [UR5+0x8], R6 ;  /* 0x00000806ff0075a7 */ /* 0x000e640008001105 */
[----:B-1----:R-:W-:Y:S05]  /*3670*/  @!P0 BRA `(.L_x_69) ;  /* 0x0000004800bc8947 */ /* 0x002fea0003800000 */
.L_x_68:
[----:B------:R-:W-:Y:S01]  /*3680*/  PRMT R4, R4, 0x654, R0 ;  /* 0x0000065404047816 */ /* 0x000fe20000000000 */
[----:B------:R-:W-:Y:S01]  /*3690*/  HFMA2 R0, -RZ, RZ, 0, 5.9604644775390625e-08 ;  /* 0x00000001ff007431 */ /* 0x000fe200000001ff */
[----:B------:R-:W-:Y:S01]  /*36a0*/  UPRMT UR4, UR48, 0x654, UR7 ;  /* 0x0000065430047896 */ /* 0x000fe20008000007 */
[----:B------:R-:W-:Y:S02]  /*36b0*/  IMAD.MOV.U32 R8, RZ, RZ, 0xffff ;  /* 0x0000ffffff087424 */ /* 0x000fe400078e00ff */
[----:B-1----:R-:W-:Y:S02]  /*36c0*/  IMAD.MOV.U32 R6, RZ, RZ, 0x4 ;  /* 0x00000004ff067424 */ /* 0x002fe400078e00ff */
[----:B------:R-:W-:Y:S01]  /*36d0*/  IMAD.SHL.U32 R9, R10, 0x20, RZ ;  /* 0x000000200a097824 */ /* 0x000fe200078e00ff */
[----:B------:R-:W-:Y:S02]  /*36e0*/  MOV R5, UR4 ;  /* 0x0000000400057c02 */ /* 0x000fe40008000f00 */
[-C--:B------:R-:W-:Y:S01]  /*36f0*/  SHF.L.U32 R8, R8, R10.reuse, RZ ;  /* 0x0000000a08087219 */ /* 0x080fe200000006ff */
[----:B------:R1:W-:Y:S01]  /*3700*/  SYNCS.ARRIVE.TRANS64.RED RZ, [UR4], R6 ;  /* 0x00000006ffff79a7 */ /* 0x0003e20008000404 */
[----:B------:R-:W-:Y:S01]  /*3710*/  SHF.L.U32 R7, R0, R10, RZ ;  /* 0x0000000a00077219 */ /* 0x000fe200000006ff */
[----:B------:R1:W-:Y:S04]  /*3720*/  STS [UR6+0x170], R9 ;  /* 0x00017009ff007988 */ /* 0x0003e80008000806 */
[----:B------:R1:W-:Y:S04]  /*3730*/  STAS [R4.64], R10 ;  /* 0x0000000a04007dbd */ /* 0x0003e8000c0008ff */
[----:B------:R1:W-:Y:S04]  /*3740*/  ATOMS.OR RZ, [UR5+0x14], R8 ;  /* 0x00001408ffff798c */ /* 0x0003e8000b000005 */
[----:B------:R1:W-:Y:S04]  /*3750*/  ATOMS.OR RZ, [UR5+0x18], R7 ;  /* 0x00001807ffff798c */ /* 0x0003e8000b000005 */
[----:B------:R1:W-:Y:S02]  /*3760*/  ATOMS.XOR RZ, [UR5+0x10], R0 ;  /* 0x00001000ffff798c */ /* 0x0003e4000b800005 */
.L_x_65:
[----:B------:R-:W-:Y:S05]  /*3770*/  BSYNC B0 ;  /* 0x0000000000007941 */ /* 0x000fea0003800000 */
.L_x_64:
[----:B------:R-:W-:Y:S05]  /*3780*/  BRA.U UP1, `(.L_x_70) ;  /* 0x00000001016c7547 */ /* 0x000fea000b800000 */
[----:B------:R-:W-:-:S03]  /*3790*/  UMOV UR4, 0xffffffff ;  /* 0xffffffff00047882 */ /* 0x000fc60000000000 */
[----:B------:R-:W-:Y:S05]  /*37a0*/  BRA.DIV UR4, `(.L_x_71) ;  /* 0x0000004a04887947 */ /* 0x000fea000b800000 */
[----:B------:R-:W-:-:S13]  /*37b0*/  ELECT P0, URZ, PT ;  /* 0x0000000000ff782f */ /* 0x000fda0003800000 */
.L_x_149:
[----:B------:R-:W-:Y:S05]  /*37c0*/  @!P0 BRA `(.L_x_70) ;  /* 0x00000000005c8947 */ /* 0x000fea0003800000 */
[----:B-1----:R-:W1:Y:S02]  /*37d0*/  LDS R4, [UR5+0x10] ;  /* 0x00001005ff047984 */ /* 0x002e640008000800 */
[----:B-1----:R-:W-:-:S04]  /*37e0*/  SHF.L.U32 R4, R4, 0x1f, RZ ;  /* 0x0000001f04047819 */ /* 0x002fc800000006ff */
[----:B------:R-:W1:Y:S02]  /*37f0*/  SYNCS.PHASECHK.TRANS64.TRYWAIT P0, [UR5+0x8], R4 ;  /* 0x00000804ff0075a7 */ /* 0x000e640008001105 */
[----:B-1----:R-:W-:Y:S05]  /*3800*/  @P0 BRA `(.L_x_72) ;  /* 0x0000000000080947 */ /* 0x002fea0003800000 */
[----:B------:R-:W1:Y:S02]  /*3810*/  SYNCS.PHASECHK.TRANS64.TRYWAIT P0, [UR5+0x8], R4 ;  /* 0x00000804ff0075a7 */ /* 0x000e640008001105 */
[----:B-1----:R-:W-:Y:S05]  /*3820*/  @!P0 BRA `(.L_x_73) ;  /* 0x00000048008c8947 */ /* 0x002fea0003800000 */
.L_x_72:
[----:B------:R-:W2:Y:S01]  /*3830*/  LDS R6, [UR6+0x170] ;  /* 0x00017006ff067984 */ /* 0x000ea20008000800 */
[----:B-1----:R-:W-:Y:S02]  /*3840*/  HFMA2 R0, -RZ, RZ, 0, 5.9604644775390625e-08 ;  /* 0x00000001ff007431 */ /* 0x002fe400000001ff */
[----:B------:R-:W-:Y:S01]  /*3850*/  IMAD.MOV.U32 R4, RZ, RZ, 0xffff ;  /* 0x0000ffffff047424 */ /* 0x000fe200078e00ff */
[----:B------:R-:W-:Y:S01]  /*3860*/  UPRMT UR4, UR48, 0x654, UR7 ;  /* 0x0000065430047896 */ /* 0x000fe20008000007 */
[----:B--2---:R-:W-:-:S03]  /*3870*/  IMAD.SHL.U32 R5, R6, 0x20, RZ ;  /* 0x0000002006057824 */ /* 0x004fc600078e00ff */
[-C--:B------:R-:W-:Y:S02]  /*3880*/  SHF.L.U32 R4, R4, R6.reuse, RZ ;  /* 0x0000000604047219 */ /* 0x080fe400000006ff */
[----:B------:R-:W-:Y:S01]  /*3890*/  SHF.L.U32 R6, R0, R6, RZ ;  /* 0x0000000600067219 */ /* 0x000fe200000006ff */
[----:B------:R2:W-:Y:S04]  /*38a0*/  STS [UR6+0x170], R5 ;  /* 0x00017005ff007988 */ /* 0x0005e80008000806 */
[----:B------:R2:W-:Y:S04]  /*38b0*/  ATOMS.OR RZ, [UR5+0x14], R4 ;  /* 0x00001404ffff798c */ /* 0x0005e8000b000005 */
[----:B------:R2:W-:Y:S01]  /*38c0*/  ATOMS.OR RZ, [UR5+0x18], R6 ;  /* 0x00001806ffff798c */ /* 0x0005e2000b000005 */
[----:B------:R-:W-:Y:S03]  /*38d0*/  SYNCS.ARRIVE.TRANS64.RED.A1T0 RZ, [UR4], RZ ;  /* 0x000000ffffff79a7 */ /* 0x000fe60008100404 */
[----:B------:R2:W-:Y:S01]  /*38e0*/  ATOMS.XOR RZ, [UR5+0x10], R0 ;  /* 0x00001000ffff798c */ /* 0x0005e2000b800005 */
[----:B------:R-:W-:Y:S05]  /*38f0*/  BRA `(.L_x_70) ;  /* 0x0000000000107947 */ /* 0x000fea0003800000 */
.L_x_63:
[----:B------:R-:W-:Y:S02]  /*3900*/  MOV R0, 0xffffffff ;  /* 0xffffffff00007802 */ /* 0x000fe40000000f00 */
[----:B------:R-:W-:-:S03]  /*3910*/  MOV R4, 0x3940 ;  /* 0x0000394000047802 */ /* 0x000fc60000000f00 */
[----:B------:R1:W-:Y:S04]  /*3920*/  STS [UR6+0x170], R0 ;  /* 0x00017000ff007988 */ /* 0x0003e80008000806 */
[----:B-1---5:R-:W-:Y:S05]  /*3930*/  CALL.REL.NOINC `($__internal_1_$__cuda_sm10x_tcgen05_guardrail_trap_phase_invalid_during_alloc) ;  /* 0x0000004c00947944 */ /* 0x022fea0003c00000 */
.L_x_70:
[----:B------:R-:W-:Y:S05]  /*3940*/  WARPSYNC.ALL ;  /* 0x0000000000007948 */ /* 0x000fea0003800000 */
[----:B------:R-:W3:Y:S01]  /*3950*/  S2UR UR4, SR_CgaCtaId ;  /* 0x00000000000479c3 */ /* 0x000ee20000008800 */
[----:B------:R-:W-:Y:S01]  /*3960*/  UMOV UR26, 0x400 ;  /* 0x00000400001a7882 */ /* 0x000fe20000000000 */
[----:B------:R-:W-:-:S06]  /*3970*/  NOP ;  /* 0x0000000000007918 */ /* 0x000fcc0000000000 */
[----:B------:R-:W-:Y:S06]  /*3980*/  BAR.ARV 0x6, 0xa0 ;  /* 0x0182800000007b1d */ /* 0x000fec0000002000 */
[----:B------:R-:W4:Y:S01]  /*3990*/  LDCU UR6, c[0x0][0x38c] ;  /* 0x00007180ff0677ac */ /* 0x000f220008000800 */
[----:B------:R-:W-:Y:S01]  /*39a0*/  LOP3.LUT R3, R3, 0xffff, RZ, 0xc0, !PT ;  /* 0x0000ffff03037812 */ /* 0x000fe200078ec0ff */
[----:B-1----:R-:W-:Y:S01]  /*39b0*/  IMAD.MOV.U32 R9, RZ, RZ, 0x1 ;  /* 0x00000001ff097424 */ /* 0x002fe200078e00ff */
[----:B------:R-:W-:Y:S01]  /*39c0*/  LOP3.LUT R2, R2, 0xffff, RZ, 0xc0, !PT ;  /* 0x0000ffff02027812 */ /* 0x000fe200078ec0ff */
[----:B------:R-:W-:Y:S01]  /*39d0*/  IMAD.MOV.U32 R8, RZ, RZ, RZ ;  /* 0x000000ffff087224 */ /* 0x000fe200078e00ff */
[----:B------:R-:W-:Y:S01]  /*39e0*/  R2UR UR28, R3 ;  /* 0x00000000031c72ca */ /* 0x000fe200000e0000 */
[----:B------:R-:W-:Y:S01]  /*39f0*/  UMOV UR32, URZ ;  /* 0x000000ff00207c82 */ /* 0x000fe20008000000 */
[----:B------:R-:W-:-:S02]  /*3a00*/  R2UR UR42, R2 ;  /* 0x00000000022a72ca */ /* 0x000fc400000e0000 */
[----:B------:R-:W-:Y:S01]  /*3a10*/  CS2R R2, SRZ ;  /* 0x0000000000027805 */ /* 0x000fe2000001ff00 */
[----:B------:R-:W-:Y:S01]  /*3a20*/  UMOV UR23, URZ ;  /* 0x000000ff00177c82 */ /* 0x000fe20008000000 */
[----:B---3--:R-:W-:Y:S01]  /*3a30*/  ULEA UR26, UR4, UR26, 0x18 ;  /* 0x0000001a041a7291 */ /* 0x008fe2000f8ec0ff */
[----:B------:R-:W-:Y:S01]  /*3a40*/  UMOV UR22, URZ ;  /* 0x000000ff00167c82 */ /* 0x000fe20008000000 */
[----:B------:R-:W-:Y:S02]  /*3a50*/  UISETP.NE.AND UP3, UPT, UR47, URZ, UPT ;  /* 0x000000ff2f00728c */ /* 0x000fe4000bf65270 */
[----:B------:R-:W-:Y:S02]  /*3a60*/  UIADD3 UR5, UPT, UPT, UR26, 0x4400, URZ ;  /* 0x000044001a057890 */ /* 0x000fe4000fffe0ff */
[----:B------:R-:W-:-:S03]  /*3a70*/  UIADD3 UR4, UPT, UPT, UR26, 0x2c400, URZ ;  /* 0x0002c4001a047890 */ /* 0x000fc6000fffe0ff */
[----:B--2---:R-:W1:Y:S01]  /*3a80*/  LDS R0, [UR26+0x170] ;  /* 0x0001701aff007984 */ /* 0x004e620008000800 */
[----:B----4-:R-:W-:Y:S02]  /*3a90*/  UIADD3 UR6, UPT, UPT, UR6, 0x7f, URZ ;  /* 0x0000007f06067890 */ /* 0x010fe4000fffe0ff */
[----:B------:R-:W-:Y:S02]  /*3aa0*/  USHF.R.U32.HI UR5, URZ, 0x4, UR5 ;  /* 0x00000004ff057899 */ /* 0x000fe40008011605 */
[----:B------:R-:W-:Y:S02]  /*3ab0*/  USHF.R.S32.HI UR33, URZ, 0x1f, UR6 ;  /* 0x0000001fff217899 */ /* 0x000fe40008011406 */
[----:B------:R-:W-:Y:S02]  /*3ac0*/  USHF.R.U32.HI UR4, URZ, 0x4, UR4 ;  /* 0x00000004ff047899 */ /* 0x000fe40008011604 */
[----:B------:R-:W-:Y:S02]  /*3ad0*/  ULEA.HI UR33, UR33, UR6, URZ, 0x7 ;  /* 0x0000000621217291 */ /* 0x000fe4000f8f38ff */
[----:B------:R-:W-:-:S02]  /*3ae0*/  ULOP3.LUT UR5, UR5, 0x3fff, URZ, 0xc0, !UPT ;  /* 0x00003fff05057892 */ /* 0x000fc4000f8ec0ff */
[----:B------:R-:W-:Y:S02]  /*3af0*/  USHF.R.S32.HI UR33, URZ, 0x7, UR33 ;  /* 0x00000007ff217899 */ /* 0x000fe40008011421 */
[----:B------:R-:W-:Y:S02]  /*3b00*/  ULOP3.LUT UR30, UR4, 0x3fff, URZ, 0xc0, !UPT ;  /* 0x00003fff041e7892 */ /* 0x000fe4000f8ec0ff */
[----:B------:R-:W-:Y:S01]  /*3b10*/  UISETP.LT.AND UP0, UPT, UR33, 0x1, UPT ;  /* 0x000000012100788c */ /* 0x000fe2000bf01270 */
[----:B------:R-:W-:Y:S01]  /*3b20*/  UMOV UR40, 0x0 ;  /* 0x0000000000287882 */ /* 0x000fe20000000000 */
[----:B------:R-:W-:Y:S01]  /*3b30*/  UMOV UR41, 0x101004a0 ;  /* 0x101004a000297882 */ /* 0x000fe20000000000 */
[----:B------:R-:W-:Y:S02]  /*3b40*/  ULOP3.LUT UR29, UR5, 0x10000, URZ, 0xfc, !UPT ;  /* 0x00010000051d7892 */ /* 0x000fe4000f8efcff */
[----:B------:R-:W-:Y:S02]  /*3b50*/  ULOP3.LUT UR30, UR30, 0x10000, URZ, 0xfc, !UPT ;  /* 0x000100001e1e7892 */ /* 0x000fe4000f8efcff */
[----:B------:R-:W-:Y:S01]  /*3b60*/  USEL UR43, UR33, 0x1, !UP0 ;  /* 0x00000001212b7887 */ /* 0x000fe2000c000000 */
[----:B------:R-:W-:Y:S01]  /*3b70*/  UMOV UR38, 0x0 ;  /* 0x0000000000267882 */ /* 0x000fe20000000000 */
[----:B------:R-:W-:Y:S01]  /*3b80*/  UMOV UR39, 0x101004a0 ;  /* 0x101004a000277882 */ /* 0x000fe20000000000 */
[----:B------:R-:W-:Y:S01]  /*3b90*/  UMOV UR36, 0x0 ;  /* 0x0000000000247882 */ /* 0x000fe20000000000 */
[----:B------:R-:W-:Y:S01]  /*3ba0*/  UMOV UR37, 0x101004a0 ;  /* 0x101004a000257882 */ /* 0x000fe20000000000 */
[----:B------:R-:W-:Y:S01]  /*3bb0*/  UMOV UR34, 0x0 ;  /* 0x0000000000227882 */ /* 0x000fe20000000000 */
[----:B------:R-:W-:Y:S01]  /*3bc0*/  UMOV UR35, 0x101004a0 ;  /* 0x101004a000237882 */ /* 0x000fe20000000000 */
[----:B-1----:R-:W-:-:S15]  /*3bd0*/  R2UR UR44, R0 ;  /* 0x00000000002c72ca */ /* 0x002fde00000e0000 */
.L_x_81:
[C---:B------:R-:W-:Y:S02]  /*3be0*/  LEA R0, R8.reuse, UR26, 0x3 ;  /* 0x0000001a08007c11 */ /* 0x040fe4000f8e18ff */
[----:B------:R-:W-:Y:S02]  /*3bf0*/  SHF.L.U32 R4, R3, 0x1f, RZ ;  /* 0x0000001f03047819 */ /* 0x000fe400000006ff */
[----:B------:R-:W-:Y:S02]  /*3c00*/  LEA R5, R8, UR26, 0x4 ;  /* 0x0000001a08057c11 */ /* 0x000fe4000f8e20ff */
[----:B------:R-:W1:Y:S02]  /*3c10*/  SYNCS.PHASECHK.TRANS64.TRYWAIT P0, [R0+URZ+0xc0], R4 ;  /* 0x0000c004000075a7 */ /* 0x000e6400080011ff */
[----:B-1-3--:R-:W-:Y:S05]  /*3c20*/  @!P0 BRA `(.L_x_74) ;  /* 0x0000004400a48947 */ /* 0x00afea0003800000 */
.L_x_150:
[----:B-1----:R-:W1:Y:S01]  /*3c30*/  LDS.128 R4, [R5+0x150] ;  /* 0x0001500005047984 */ /* 0x002e620000000c00 */
[----:B------:R-:W-:Y:S02]  /*3c40*/  VIADD R0, R0, 0xd0 ;  /* 0x000000d000007836 */ /* 0x000fe40000000000 */
[----:B------:R-:W-:Y:S01]  /*3c50*/  VIADD R8, R8, 0x1 ;  /* 0x0000000108087836 */ /* 0x000fe20000000000 */
[----:B------:R-:W-:Y:S01]  /*3c60*/  @!PT LDS RZ, [RZ] ;  /* 0x00000000fffff984 */ /* 0x000fe20000000800 */
[----:B------:R-:W-:Y:S01]  /*3c70*/  @!PT LDS RZ, [RZ] ;  /* 0x00000000fffff984 */ /* 0x000fe20000000800 */
[----:B------:R-:W-:Y:S01]  /*3c80*/  @!PT LDS RZ, [RZ] ;  /* 0x00000000fffff984 */ /* 0x000fe20000000800 */
[----:B------:R-:W-:Y:S01]  /*3c90*/  @!PT LDS RZ, [RZ] ;  /* 0x00000000fffff984 */ /* 0x000fe20000000800 */
[----:B------:R2:W-:Y:S06]  /*3ca0*/  MEMBAR.ALL.CTA ;  /* 0x0000000000007992 */ /* 0x0005ec0000008000 */
[----:B--2---:R-:W2:Y:S01]  /*3cb0*/  FENCE.VIEW.ASYNC.S ;  /* 0x00000000000073c6 */ /* 0x004ea20000000000 */
[----:B------:R-:W-:-:S04]  /*3cc0*/  PRMT R0, RZ, 0x654, R0 ;  /* 0x00000654ff007816 */ /* 0x000fc80000000000 */
[----:B--2---:R2:W-:Y:S01]  /*3cd0*/  SYNCS.ARRIVE.TRANS64.RED.A1T0 RZ, [R0+URZ], RZ ;  /* 0x000000ff00ff79a7 */ /* 0x0045e200081004ff */
[----:B-1----:R-:W-:Y:S01]  /*3ce0*/  LOP3.LUT P1, RZ, R6, 0x1, RZ, 0xc0, !PT ;  /* 0x0000000106ff7812 */ /* 0x002fe2000782c0ff */
[----:B--2---:R-:W-:-:S12]  /*3cf0*/  BRA.U UP3, `(.L_x_75) ;  /* 0x0000000503087547 */ /* 0x004fd8000b800000 */
[----:B------:R-:W1:Y:S01]  /*3d00*/  LDCU UR4, c[0x0][0x38c] ;  /* 0x00007180ff0477ac */ /* 0x000e620008000800 */
[----:B------:R-:W-:Y:S02]  /*3d10*/  PLOP3.LUT P2, PT, PT, PT, PT, 0x80, 0x8 ;  /* 0x000000000008781c */ /* 0x000fe40003f4f070 */
[----:B------:R-:W-:Y:S01]  /*3d20*/  SHF.L.U32 R4, R9, 0x1f, RZ ;  /* 0x0000001f09047819 */ /* 0x000fe200000006ff */
[----:B------:R-:W-:Y:S02]  /*3d30*/  ULEA UR31, UR32, UR26, 0x3 ;  /* 0x0000001a201f7291 */ /* 0x000fe4000f8e18ff */
[----:B------:R-:W-:Y:S02]  /*3d40*/  ULEA UR11, UR32, UR44, 0x6 ;  /* 0x0000002c200b7291 */ /* 0x000fe4000f8e30ff */
[----:B-1----:R-:W-:-:S06]  /*3d50*/  UISETP.GE.AND UP0, UPT, UR4, 0x1, UPT ;  /* 0x000000010400788c */ /* 0x002fcc000bf06270 */
[----:B------:R-:W-:-:S05]  /*3d60*/  PLOP3.LUT P0, PT, PT, PT, UP0, 0x80, 0x8 ;  /* 0x000000000008781c */ /* 0x000fca0003f0f008 */
[----:B------:R-:W-:-:S08]  /*3d70*/  @UP0 ULEA UR4, UR23, UR26, 0x3 ;  /* 0x0000001a17040291 */ /* 0x000fd0000f8e18ff */
[----:B------:R-:W-:-:S04]  /*3d80*/  @P0 SHF.L.U32 R0, R2, 0x1f, RZ ;  /* 0x0000001f02000819 */ /* 0x000fc800000006ff */
[----:B------:R1:W2:Y:S01]  /*3d90*/  @P0 SYNCS.PHASECHK.TRANS64.TRYWAIT P2, [UR4], R0 ;  /* 0x00000000ff0005a7 */ /* 0x0002a20008041104 */
[----:B------:R-:W3:Y:S02]  /*3da0*/  SYNCS.PHASECHK.TRANS64.TRYWAIT P0, [UR31+0x100], R4 ;  /* 0x00010004ff0075a7 */ /* 0x000ee4000800111f */
[----:B-123--:R-:W-:Y:S05]  /*3db0*/  @!P0 BRA `(.L_x_76) ;  /* 0x0000004400548947 */ /* 0x00efea0003800000 */
.L_x_152:
[----:B------:R-:W-:Y:S01]  /*3dc0*/  UMOV UR27, UR22 ;  /* 0x00000016001b7c82 */ /* 0x000fe20008000000 */
[----:B------:R-:W-:Y:S05]  /*3dd0*/  BRA.U !UP0, `(.L_x_77) ;  /* 0x0000000108c07547 */ /* 0x000fea000b800000 */
[----:B------:R-:W-:Y:S02]  /*3de0*/  UIADD3 UR27, UPT, UPT, UR43, UR22, URZ ;  /* 0x000000162b1b7290 */ /* 0x000fe4000fffe0ff */
[----:B------:R-:W-:Y:S01]  /*3df0*/  UPLOP3.LUT UP2, UPT, UPT, UPT, UPT, 0x40, 0x4 ;  /* 0x000000000004789c */ /* 0x000fe20003f4e870 */
[----:B------:R-:W-:Y:S01]  /*3e00*/  UMOV UR24, UR33 ;  /* 0x0000002100187c82 */ /* 0x000fe20008000000 */
[----:B------:R-:W-:-:S09]  /*3e10*/  UMOV UR10, UR23 ;  /* 0x00000017000a7c82 */ /* 0x000fd20008000000 */
.L_x_80:
[----:B--2---:R-:W-:Y:S01]  /*3e20*/  ULEA UR5, UR10, UR26, 0x3 ;  /* 0x0000001a0a057291 */ /* 0x004fe2000f8e18ff */
[----:B---3--:R-:W-:Y:S11]  /*3e30*/  @P2 BRA `(.L_x_78) ;  /* 0x00000000000c2947 */ /* 0x008ff60003800000 */
[----:B-1----:R-:W-:Y:S04]  /*3e40*/  SHF.L.U32 R4, R2, 0x1f, RZ ;  /* 0x0000001f02047819 */ /* 0x002fe800000006ff */
[----:B------:R-:W1:Y:S02]  /*3e50*/  SYNCS.PHASECHK.TRANS64.TRYWAIT P0, [UR5], R4 ;  /* 0x00000004ff0075a7 */ /* 0x000e640008001105 */
[----:B-1----:R-:W-:Y:S05]  /*3e60*/  @!P0 BRA `(.L_x_79) ;  /* 0x0000004400408947 */ /* 0x002fea0003800000 */
.L_x_78:
[----:B------:R-:W-:Y:S01]  /*3e70*/  UISETP.NE.AND UP0, UPT, UR24, 0x1, UPT ;  /* 0x000000011800788c */ /* 0x000fe2000bf05270 */
[----:B------:R-:W-:Y:S01]  /*3e80*/  PLOP3.LUT P2, PT, PT, PT, PT, 0x80, 0x8 ;  /* 0x000000000008781c */ /* 0x000fe20003f4f070 */
[----:B------:R-:W-:Y:S02]  /*3e90*/  UIADD3 UR4, UPT, UPT, UR10, 0x1, URZ ;  /* 0x000000010a047890 */ /* 0x000fe4000fffe0ff */
[----:B------:R-:W-:Y:S02]  /*3ea0*/  UIADD3 UR25, UPT, UPT, UR5, 0x50, URZ ;  /* 0x0000005005197890 */ /* 0x000fe4000fffe0ff */
[----:B------:R-:W-:Y:S01]  /*3eb0*/  UISETP.NE.AND UP1, UPT, UR4, 0xa, UPT ;  /* 0x0000000a0400788c */ /* 0x000fe2000bf25270 */
[----:B------:R-:W-:Y:S01]  /*3ec0*/  PLOP3.LUT P0, PT, PT, PT, UP0, 0x80, 0x8 ;  /* 0x000000000008781c */ /* 0x000fe20003f0f008 */
[----:B------:R-:W-:Y:S02]  /*3ed0*/  UIADD3 UR22, UPT, UPT, UR22, 0x1, URZ ;  /* 0x0000000116167890 */ /* 0x000fe4000fffe0ff */
[----:B------:R-:W-:Y:S02]  /*3ee0*/  USEL UR6, URZ, 0x1, UP1 ;  /* 0x00000001ff067887 */ /* 0x000fe40008800000 */
[----:B------:R-:W-:Y:S02]  /*3ef0*/  USEL UR23, UR4, URZ, UP1 ;  /* 0x000000ff04177287 */ /* 0x000fe40008800000 */
[----:B------:R-:W-:Y:S02]  /*3f00*/  UIADD3 UR24, UPT, UPT, UR24, -0x1, URZ ;  /* 0xffffffff18187890 */ /* 0x000fe4000fffe0ff */
[----:B------:R-:W-:Y:S01]  /*3f10*/  @UP0 ULEA UR4, UR23, UR26, 0x3 ;  /* 0x0000001a17040291 */ /* 0x000fe2000f8e18ff */
[----:B------:R-:W-:Y:S01]  /*3f20*/  LOP3.LUT R2, R2, UR6, RZ, 0x3c, !PT ;  /* 0x0000000602027c12 */ /* 0x000fe2000f8e3cff */
[----:B------:R-:W-:Y:S02]  /*3f30*/  ULEA UR6, UR10, UR30, 0x8 ;  /* 0x0000001e0a067291 */ /* 0x000fe4000f8e40ff */
[----:B------:R-:W-:Y:S01]  /*3f40*/  UISETP.NE.AND UP0, UPT, UR22, UR27, UPT ;  /* 0x0000001b1600728c */ /* 0x000fe2000bf05270 */
[----:B-1----:R-:W-:Y:S01]  /*3f50*/  @P0 SHF.L.U32 R0, R2, 0x1f, RZ ;  /* 0x0000001f02000819 */ /* 0x002fe200000006ff */
[----:B------:R-:W-:Y:S02]  /*3f60*/  UIADD3 UR20, UPT, UPT, UR6, 0x2, URZ ;  /* 0x0000000206147890 */ /* 0x000fe4000fffe0ff */
[----:B------:R-:W-:Y:S01]  /*3f70*/  UIADD3 UR16, UPT, UPT, UR6, 0x4, URZ ;  /* 0x0000000406107890 */ /* 0x000fe2000fffe0ff */
[----:B------:R2:W3:Y:S01]  /*3f80*/  @P0 SYNCS.PHASECHK.TRANS64.TRYWAIT P2, [UR4], R0 ;  /* 0x00000000ff0005a7 */ /* 0x0004e20008041104 */
[----:B------:R-:W-:Y:S02]  /*3f90*/  ULEA UR4, UR10, UR29, 0xa ;  /* 0x0000001d0a047291 */ /* 0x000fe4000f8e50ff */
[----:B------:R-:W-:Y:S02]  /*3fa0*/  UIADD3 UR12, UPT, UPT, UR6, 0x6, URZ ;  /* 0x00000006060c7890 */ /* 0x000fe4000fffe0ff */
[----:B------:R-:W-:Y:S02]  /*3fb0*/  UIADD3 UR18, UPT, UPT, UR4, 0x2, URZ ;  /* 0x0000000204127890 */ /* 0x000fe4000fffe0ff */
[----:B------:R-:W-:Y:S02]  /*3fc0*/  UIADD3 UR14, UPT, UPT, UR4, 0x4, URZ ;  /* 0x00000004040e7890 */ /* 0x000fe4000fffe0ff */
[----:B------:R-:W-:Y:S01]  /*3fd0*/  UIADD3 UR8, UPT, UPT, UR4, 0x6, URZ ;  /* 0x0000000604087890 */ /* 0x000fe2000fffe0ff */
[----:B------:R-:W-:Y:S01]  /*3fe0*/  UMOV UR7, 0x40004040 ;  /* 0x4000404000077882 */ /* 0x000fe20000000000 */
[----:B------:R-:W-:Y:S01]  /*3ff0*/  UMOV UR5, 0x40004040 ;  /* 0x4000404000057882 */ /* 0x000fe20000000000 */
[----:B------:R-:W-:Y:S01]  /*4000*/  UMOV UR21, 0x40004040 ;  /* 0x4000404000157882 */ /* 0x000fe20000000000 */
[----:B------:R2:W-:Y:S01]  /*4010*/  UTCIMMA.2CTA gdesc[UR4], gdesc[UR6], tmem[UR11], tmem[UR40], idesc[UR41], UP2 ;  /* 0x00ff2806040075ea */ /* 0x0005e2000920010b */
[----:B------:R-:W-:Y:S01]  /*4020*/  UPLOP3.LUT UP2, UPT, UPT, UPT, UPT, 0x80, 0x8 ;  /* 0x000000000008789c */ /* 0x000fe20003f4f070 */
[----:B------:R-:W-:Y:S01]  /*4030*/  UMOV UR19, 0x40004040 ;  /* 0x4000404000137882 */ /* 0x000fe20000000000 */
[----:B------:R-:W-:Y:S01]  /*4040*/  UMOV UR17, 0x40004040 ;  /* 0x4000404000117882 */ /* 0x000fe20000000000 */
[----:B------:R2:W-:Y:S01]  /*4050*/  UTCIMMA.2CTA gdesc[UR18], gdesc[UR20], tmem[UR11], tmem[UR38], idesc[UR39], UPT ;  /* 0x00ff2614120075ea */ /* 0x0005e2000ba0010b */
[----:B------:R-:W-:Y:S01]  /*4060*/  UMOV UR15, 0x40004040 ;  /* 0x40004040000f7882 */ /* 0x000fe20000000000 */
[----:B------:R-:W-:Y:S01]  /*4070*/  UMOV UR13, 0x40004040 ;  /* 0x40004040000d7882 */ /* 0x000fe20000000000 */
[----:B------:R-:W-:Y:S01]  /*4080*/  UMOV UR9, 0x40004040 ;  /* 0x4000404000097882 */ /* 0x000fe20000000000 */
[----:B------:R2:W-:Y:S01]  /*4090*/  UTCIMMA.2CTA gdesc[UR14], gdesc[UR16], tmem[UR11], tmem[UR36], idesc[UR37], UPT ;  /* 0x00ff24100e0075ea */ /* 0x0005e2000ba0010b */
[----:B------:R2:W-:Y:S01]  /*40a0*/  UTCIMMA.2CTA gdesc[UR8], gdesc[UR12], tmem[UR11], tmem[UR34], idesc[UR35], UPT ;  /* 0x00ff220c080075ea */ /* 0x0005e2000ba0010b */
[----:B------:R2:W-:Y:S01]  /*40b0*/  UTCBAR.2CTA.MULTICAST [UR25], URZ, UR28 ;  /* 0x000000ff190073e9 */ /* 0x0005e2000820081c */
[----:B------:R-:W-:Y:S01]  /*40c0*/  UMOV UR10, UR23 ;  /* 0x00000017000a7c82 */ /* 0x000fe20008000000 */
[----:B------:R-:W-:Y:S05]  /*40d0*/  BRA.U UP0, `(.L_x_80) ;  /* 0xfffffffd00507547 */ /* 0x000fea000b83ffff */
.L_x_77:
[----:B--2---:R-:W-:Y:S01]  /*40e0*/  UIADD3 UR4, UPT, UPT, UR31, 0xe0, URZ ;  /* 0x000000e01f047890 */ /* 0x004fe2000fffe0ff */
[----:B------:R-:W-:-:S08]  /*40f0*/  UMOV UR22, UR27 ;  /* 0x0000001b00167c82 */ /* 0x000fd00008000000 */
[----:B------:R2:W-:Y:S01]  /*4100*/  UTCBAR.2CTA.MULTICAST [UR4], URZ, UR42 ;  /* 0x000000ff040073e9 */ /* 0x0005e2000820082a */
[----:B------:R-:W-:Y:S02]  /*4110*/  NOP ;  /* 0x0000000000007918 */ /* 0x000fe40000000000 */
.L_x_75:
[----:B--2---:R-:W-:Y:S01]  /*4120*/  UIADD3 UR4, UPT, UPT, UR32, 0x1, URZ ;  /* 0x0000000120047890 */ /* 0x004fe2000fffe0ff */
[----:B------:R-:W-:-:S03]  /*4130*/  ISETP.NE.AND P0, PT, R8, 0x2, PT ;  /* 0x000000020800780c */ /* 0x000fc60003f05270 */
[----:B------:R-:W-:Y:S01]  /*4140*/  UISETP.NE.AND UP0, UPT, UR4, 0x4, UPT ;  /* 0x000000040400788c */ /* 0x000fe2000bf05270 */
[----:B-1----:R-:W-:Y:S02]  /*4150*/  SEL R0, RZ, 0x1, P0 ;  /* 0x00000001ff007807 */ /* 0x002fe40000000000 */
[----:B------:R-:W-:Y:S01]  /*4160*/  SEL R8, R8, RZ, P0 ;  /* 0x000000ff08087207 */ /* 0x000fe20000000000 */
[----:B------:R-:W-:Y:S01]  /*4170*/  USEL UR5, URZ, 0x1, UP0 ;  /* 0x00000001ff057887 */ /* 0x000fe20008000000 */
[----:B------:R-:W-:Y:S01]  /*4180*/  LOP3.LUT R3, R3, R0, RZ, 0x3c, !PT ;  /* 0x0000000003037212 */ /* 0x000fe200078e3cff */
[----:B------:R-:W-:-:S04]  /*4190*/  USEL UR32, UR4, URZ, UP0 ;  /* 0x000000ff04207287 */ /* 0x000fc80008000000 */
[----:B------:R-:W-:Y:S01]  /*41a0*/  LOP3.LUT R9, R9, UR5, RZ, 0x3c, !PT ;  /* 0x0000000509097c12 */ /* 0x000fe2000f8e3cff */
[----:B------:R-:W-:Y:S07]  /*41b0*/  @P1 BRA `(.L_x_81) ;  /* 0xfffffff800881947 */ /* 0x000fee000383ffff */
[----:B------:R-:W1:Y:S01]  /*41c0*/  S2UR UR8, SR_CgaCtaId ;  /* 0x00000000000879c3 */ /* 0x000e620000008800 */
[----:B------:R-:W-:Y:S01]  /*41d0*/  ELECT P0, URZ, PT ;  /* 0x0000000000ff782f */ /* 0x000fe20003800000 */
[----:B------:R-:W-:Y:S01]  /*41e0*/  HFMA2 R0, -RZ, RZ, 0, 5.9604644775390625e-08 ;  /* 0x00000001ff007431 */ /* 0x000fe200000001ff */
[----:B------:R-:W-:-:S05]  /*41f0*/  UMOV UR4, 0x40 ;  /* 0x0000004000047882 */ /* 0x000fca0000000000 */
[----:B------:R-:W-:Y:S01]  /*4200*/  UVIRTCOUNT.DEALLOC.SMPOOL 0x80 ;  /* 0x000000800000784c */ /* 0x000fe20000000000 */
[----:B------:R-:W-:Y:S02]  /*4210*/  UISETP.NE.AND UP1, UPT, UR47, URZ, UPT ;  /* 0x000000ff2f00728c */ /* 0x000fe4000bf25270 */
[----:B-1----:R-:W-:-:S09]  /*4220*/  ULEA UR8, UR8, UR4, 0x18 ;  /* 0x0000000408087291 */ /* 0x002fd2000f8ec0ff */
[----:B------:R1:W-:Y:S01]  /*4230*/  @P0 STS.U8 [UR8+0x1c], R0 ;  /* 0x00001c00ff000988 */ /* 0x0003e20008000008 */
[----:B------:R-:W-:Y:S05]  /*4240*/  BRA.U UP1, `(.L_x_82) ;  /* 0x0000000101a07547 */ /* 0x000fea000b800000 */
[----:B------:R-:W-:Y:S01]  /*4250*/  UIADD3 UR7, UPT, UPT, UR26, 0x100, URZ ;  /* 0x000001001a077890 */ /* 0x000fe2000fffe0ff */
[----:B------:R-:W-:-:S03]  /*4260*/  SHF.L.U32 R2, R9, 0x1f, RZ ;  /* 0x0000001f09027819 */ /* 0x000fc600000006ff */
[----:B------:R-:W-:-:S09]  /*4270*/  ULEA UR4, UR32, UR7, 0x3 ;  /* 0x0000000720047291 */ /* 0x000fd2000f8e18ff */
[----:B------:R-:W2:Y:S02]  /*4280*/  SYNCS.PHASECHK.TRANS64.TRYWAIT P0, [UR4], R2 ;  /* 0x00000002ff0075a7 */ /* 0x000ea40008001104 */
[----:B--2---:R-:W-:Y:S05]  /*4290*/  @!P0 BRA `(.L_x_83) ;  /* 0x00000040004c8947 */ /* 0x004fea0003800000 */
.L_x_155:
        /* <DEDUP_REMOVED lines=9> */
.L_x_157:
        /* <DEDUP_REMOVED lines=9> */
.L_x_159:
[----:B------:R-:W-:-:S04]  /*43c0*/  UIADD3 UR4, UPT, UPT, UR4, 0x1, URZ ;  /* 0x0000000104047890 */ /* 0x000fc8000fffe0ff */
[----:B------:R-:W-:-:S04]  /*43d0*/  UISETP.NE.AND UP0, UPT, UR4, 0x4, UPT ;  /* 0x000000040400788c */ /* 0x000fc8000bf05270 */
[----:B------:R-:W-:Y:S02]  /*43e0*/  USEL UR5, URZ, 0x1, UP0 ;  /* 0x00000001ff057887 */ /* 0x000fe40008000000 */
[----:B------:R-:W-:-:S04]  /*43f0*/  USEL UR4, UR4, URZ, UP0 ;  /* 0x000000ff04047287 */ /* 0x000fc80008000000 */
[----:B------:R-:W-:Y:S01]  /*4400*/  ULEA UR4, UR4, UR7, 0x3 ;  /* 0x0000000704047291 */ /* 0x000fe2000f8e18ff */
[----:B------:R-:W-:-:S04]  /*4410*/  LOP3.LUT R2, R2, UR5, RZ, 0x3c, !PT ;  /* 0x0000000502027c12 */ /* 0x000fc8000f8e3cff */
[----:B------:R-:W-:Y:S01]  /*4420*/  SHF.L.U32 R2, R2, 0x1f, RZ ;  /* 0x0000001f02027819 */ /* 0x000fe200000006ff */
[----:B-1----:R-:W-:-:S04]  /*4430*/  IMAD.U32 R0, RZ, RZ, UR4 ;  /* 0x00000004ff007e24 */ /* 0x002fc8000f8e00ff */
[----:B------:R1:W2:Y:S03]  /*4440*/  SYNCS.PHASECHK.TRANS64.TRYWAIT P0, [R0+URZ], R2 ;  /* 0x00000002000075a7 */ /* 0x0002a600080011ff */
[----:B--2---:R-:W-:Y:S05]  /*4450*/  @!P0 NANOSLEEP.SYNCS 0x989680 ;  /* 0x009896800000895d */ /* 0x004fea0003900000 */
[----:B------:R-:W2:Y:S02]  /*4460*/  @!P0 SYNCS.PHASECHK.TRANS64 P0, [R0+URZ], R2 ;  /* 0x00000002000085a7 */ /* 0x000ea400080010ff */
[----:B--2---:R-:W-:Y:S05]  /*4470*/  @P0 BRA `(.L_x_86) ;  /* 0x0000000000200947 */ /* 0x004fea0003800000 */
.L_x_87:
[----:B--2---:R2:W4:Y:S02]  /*4480*/  SYNCS.PHASECHK.TRANS64.TRYWAIT P0, [R0+URZ], R2 ;  /* 0x00000002000075a7 */ /* 0x00452400080011ff */
[----:B----4-:R-:W-:Y:S05]  /*4490*/  @!P0 NANOSLEEP.SYNCS 0x989680 ;  /* 0x009896800000895d */ /* 0x010fea0003900000 */
[----:B------:R-:W4:Y:S02]  /*44a0*/  @!P0 SYNCS.PHASECHK.TRANS64 P0, [R0+URZ], R2 ;  /* 0x00000002000085a7 */ /* 0x000f2400080010ff */
[----:B----4-:R-:W-:Y:S05]  /*44b0*/  @!P0 BRA `(.L_x_87) ;  /* 0xfffffffc00f08947 */ /* 0x010fea000383ffff */
[----:B------:R-:W-:Y:S05]  /*44c0*/  BRA `(.L_x_86) ;  /* 0x00000000000c7947 */ /* 0x000fea0003800000 */
.L_x_82:
[----:B------:R-:W-:-:S04]  /*44d0*/  UIADD3 UR4, UPT, UPT, UR26, 0x140, URZ ;  /* 0x000001401a047890 */ /* 0x000fc8000fffe0ff */
[----:B------:R-:W-:-:S09]  /*44e0*/  UPRMT UR4, UR48, 0x654, UR4 ;  /* 0x0000065430047896 */ /* 0x000fd20008000004 */
[----:B------:R-:W-:Y:S03]  /*44f0*/  SYNCS.ARRIVE.TRANS64.RED.A1T0 RZ, [UR4], RZ ;  /* 0x000000ffffff79a7 */ /* 0x000fe60008100404 */
.L_x_86:
[----:B-12---:R-:W-:Y:S01]  /*4500*/  SHF.L.U32 R2, RZ, 0x1f, RZ ;  /* 0x0000001fff027819 */ /* 0x006fe200000006ff */
[----:B------:R-:W-:Y:S01]  /*4510*/  UIADD3 UR4, UPT, UPT, UR26, 0x140, URZ ;  /* 0x000001401a047890 */ /* 0x000fe2000fffe0ff */
[----:B------:R-:W-:Y:S02]  /*4520*/  PLOP3.LUT P0, PT, PT, PT, UP1, 0x80, 0x8 ;  /* 0x000000000008781c */ /* 0x000fe40003f0f018 */
[----:B------:R-:W1:Y:S02]  /*4530*/  SYNCS.PHASECHK.TRANS64.TRYWAIT P1, [UR26+0x140], R2 ;  /* 0x00014002ff0075a7 */ /* 0x000e64000802111a */
[----:B-1----:R-:W-:Y:S09]  /*4540*/  @!P1 BRA `(.L_x_88) ;  /* 0x0000003c00e89947 */ /* 0x002ff20003800000 */
.L_x_161:
[----:B------:R-:W-:Y:S01]  /*4550*/  @!UP1 UPRMT UR4, UR48, 0x654, UR4 ;  /* 0x0000065430049896 */ /* 0x000fe20008000004 */
[----:B------:R-:W-:Y:S01]  /*4560*/  UMOV UR5, 0xffff ;  /* 0x0000ffff00057882 */ /* 0x000fe20000000000 */
[----:B------:R-:W-:-:S07]  /*4570*/  UMOV UR6, 0x1 ;  /* 0x0000000100067882 */ /* 0x000fce0000000000 */
[----:B------:R-:W-:Y:S01]  /*4580*/  @!P0 SYNCS.ARRIVE.TRANS64.RED.A1T0 RZ, [UR4], RZ ;  /* 0x000000ffffff89a7 */ /* 0x000fe20008100404 */
[----:B------:R-:W-:Y:S01]  /*4590*/  NOP ;  /* 0x0000000000007918 */ /* 0x000fe20000000000 */
[----:B-1----:R-:W1:Y:S01]  /*45a0*/  LDS R0, [UR8+0x14] ;  /* 0x00001408ff007984 */ /* 0x002e620008000800 */
[----:B------:R-:W-:-:S04]  /*45b0*/  ULOP3.LUT UR4, UR44, 0xffff, URZ, 0xc0, !UPT ;  /* 0x0000ffff2c047892 */ /* 0x000fc8000f8ec0ff */
[----:B------:R-:W-:-:S04]  /*45c0*/  USHF.R.U32.HI UR4, URZ, 0x5, UR4 ;  /* 0x00000005ff047899 */ /* 0x000fc80008011604 */
[----:B------:R-:W-:Y:S02]  /*45d0*/  USHF.L.U32 UR5, UR5, UR4, URZ ;  /* 0x0000000405057299 */ /* 0x000fe400080006ff */
[----:B------:R-:W-:-:S04]  /*45e0*/  USHF.L.U32 UR4, UR6, UR4, URZ ;  /* 0x0000000406047299 */ /* 0x000fc800080006ff */
[----:B-1----:R-:W-:-:S04]  /*45f0*/  LOP3.LUT R0, R0, UR5, RZ, 0xc0, !PT ;  /* 0x0000000500007c12 */ /* 0x002fc8000f8ec0ff */
[----:B------:R-:W-:-:S13]  /*4600*/  ISETP.NE.AND P0, PT, R0, UR5, PT ;  /* 0x0000000500007c0c */ /* 0x000fda000bf05270 */
[----:B------:R-:W-:Y:S05]  /*4610*/  @P0 BRA `(.L_x_89) ;  /* 0x0000000000580947 */ /* 0x000fea0003800000 */
[----:B------:R-:W1:Y:S02]  /*4620*/  LDS R0, [UR8+0x18] ;  /* 0x00001808ff007984 */ /* 0x000e640008000800 */
[----:B-1----:R-:W-:-:S04]  /*4630*/  LOP3.LUT R0, R0, UR4, RZ, 0xc0, !PT ;  /* 0x0000000400007c12 */ /* 0x002fc8000f8ec0ff */
[----:B------:R-:W-:-:S13]  /*4640*/  ISETP.NE.AND P0, PT, R0, UR4, PT ;  /* 0x0000000400007c0c */ /* 0x000fda000bf05270 */
[----:B------:R-:W-:Y:S05]  /*4650*/  @P0 BRA `(.L_x_90) ;  /* 0x00000000003c0947 */ /* 0x000fea0003800000 */
[----:B------:R-:W1:Y:S01]  /*4660*/  S2R R2, SR_LANEID ;  /* 0x0000000000027919 */ /* 0x000e620000000000 */
[----:B------:R-:W-:-:S06]  /*4670*/  ULOP3.LUT UR5, URZ, UR5, URZ, 0x33, !UPT ;  /* 0x00000005ff057292 */ /* 0x000fcc000f8e33ff */
[----:B------:R-:W-:-:S04]  /*4680*/  IMAD.U32 R0, RZ, RZ, UR5 ;  /* 0x00000005ff007e24 */ /* 0x000fc8000f8e00ff */
[----:B------:R2:W4:Y:S02]  /*4690*/  REDUX UR7, R0 ;  /* 0x00000000000773c4 */ /* 0x0005240000000000 */
[----:B------:R1:W-:Y:S01]  /*46a0*/  UTCATOMSWS.AND URZ, UR5 ;  /* 0x0000000500ff79e3 */ /* 0x0003e20008000000 */
[----:B--2---:R-:W-:Y:S01]  /*46b0*/  LOP3.LUT R0, RZ, UR4, RZ, 0x33, !PT ;  /* 0x00000004ff007c12 */ /* 0x004fe2000f8e33ff */
[----:B------:R-:W-:Y:S02]  /*46c0*/  VOTEU.ANY UR4, UPT, PT ;  /* 0x0000000000047886 */ /* 0x000fe400038e0100 */
[----:B------:R-:W-:Y:S02]  /*46d0*/  UFLO.U32 UR4, UR4 ;  /* 0x00000004000472bd */ /* 0x000fe400080e0000 */
[----:B------:R-:W2:Y:S04]  /*46e0*/  REDUX UR6, R0 ;  /* 0x00000000000673c4 */ /* 0x000ea80000000000 */
[----:B-1----:R-:W-:-:S02]  /*46f0*/  ISETP.EQ.U32.AND P0, PT, R2, UR4, PT ;  /* 0x0000000402007c0c */ /* 0x002fc4000bf02070 */
[----:B----4-:R-:W-:-:S11]  /*4700*/  MOV R2, UR7 ;  /* 0x0000000700027c02 */ /* 0x010fd60008000f00 */
[----:B------:R1:W-:Y:S01]  /*4710*/  @P0 ATOMS.AND RZ, [UR8+0x14], R2 ;  /* 0x00001402ffff098c */ /* 0x0003e2000a800008 */
[----:B--2---:R-:W-:-:S05]  /*4720*/  IMAD.U32 R0, RZ, RZ, UR6 ;  /* 0x00000006ff007e24 */ /* 0x004fca000f8e00ff */
[----:B------:R1:W-:Y:S01]  /*4730*/  @P0 ATOMS.AND RZ, [UR8+0x18], R0 ;  /* 0x00001800ffff098c */ /* 0x0003e2000a800008 */
[----:B------:R-:W-:Y:S05]  /*4740*/  BRA `(.L_x_91) ;  /* 0x0000000000147947 */ /* 0x000fea0003800000 */
.L_x_90:
[----:B------:R-:W-:Y:S02]  /*4750*/  MOV R2, 0x4770 ;  /* 0x0000477000027802 */ /* 0x000fe40000000f00 */
[----:B---3-5:R-:W-:Y:S05]  /*4760*/  CALL.REL.NOINC `($__internal_0_$__cuda_sm10x_tcgen05_guardrail_trap_col_being_dealloced_not_returned_by_alloc) ;  /* 0x0000003c00fc7944 */ /* 0x028fea0003c00000 */
[----:B------:R-:W-:Y:S05]  /*4770*/  BRA `(.L_x_91) ;  /* 0x0000000000087947 */ /* 0x000fea0003800000 */
.L_x_89:
[----:B------:R-:W-:Y:S02]  /*4780*/  MOV R2, 0x47a0 ;  /* 0x000047a000027802 */ /* 0x000fe40000000f00 */
[----:B---3-5:R-:W-:Y:S05]  /*4790*/  CALL.REL.NOINC `($__internal_2_$__cuda_sm10x_tcgen05_guardrail_trap_unallocated_columns_being_dealloced) ;  /* 0x0000004000087944 */ /* 0x028fea0003c00000 */
.L_x_91:
[----:B------:R-:W-:Y:S01]  /*47a0*/  NOP ;  /* 0x0000000000007918 */ /* 0x000fe20000000000 */
[----:B------:R-:W-:Y:S05]  /*47b0*/  EXIT ;  /* 0x000000000000794d */ /* 0x000fea0003800000 */
.L_x_62:
[----:B------:R-:W-:-:S09]  /*47c0*/  UISETP.NE.OR UP0, UPT, UR18, 0x3, !UP3 ;  /* 0x000000031200788c */ /* 0x000fd2000df05670 */
[----:B------:R-:W-:Y:S05]  /*47d0*/  BRA.U UP0, `(.L_x_92) ;  /* 0x0000000d00087547 */ /* 0x000fea000b800000 */
[----:B------:R-:W1:Y:S01]  /*47e0*/  LDCU UR26, c[0x0][0x370] ;  /* 0x00006e00ff1a77ac */ /* 0x000e620008000800 */
[----:B------:R-:W2:Y:S01]  /*47f0*/  LDC.64 R16, c[0x0][0x348] ;  /* 0x0000d200ff107b82 */ /* 0x000ea20000000a00 */
[----:B------:R-:W-:Y:S02]  /*4800*/  HFMA2 R13, -RZ, RZ, 0, 0 ;  /* 0x00000000ff0d7431 */ /* 0x000fe400000001ff */
[----:B------:R-:W-:Y:S01]  /*4810*/  IMAD.MOV.U32 R15, RZ, RZ, 0x1 ;  /* 0x00000001ff0f7424 */ /* 0x000fe200078e00ff */
[----:B------:R-:W1:Y:S01]  /*4820*/  LDCU.128 UR28, c[0x0][0xb10] ;  /* 0x00016200ff1c77ac */ /* 0x000e620008000c00 */
[----:B------:R-:W-:Y:S01]  /*4830*/  IMAD.MOV.U32 R14, RZ, RZ, RZ ;  /* 0x000000ffff0e7224 */ /* 0x000fe200078e00ff */
[----:B------:R-:W-:Y:S01]  /*4840*/  MOV R12, 0x2000 ;  /* 0x00002000000c7802 */ /* 0x000fe20000000f00 */
[----:B------:R-:W3:Y:S01]  /*4850*/  LDCU UR25, c[0x0][0x374] ;  /* 0x00006e80ff1977ac */ /* 0x000ee20008000800 */
[----:B------:R-:W4:Y:S01]  /*4860*/  LDC.64 R2, c[0x0][0x888] ;  /* 0x00022200ff027b82 */ /* 0x000f220000000a00 */
[----:B------:R-:W3:Y:S01]  /*4870*/  LDCU UR16, c[0x0][0xb0c] ;  /* 0x00016180ff1077ac */ /* 0x000ee20008000800 */
[----:B------:R-:W2:Y:S06]  /*4880*/  LDCU UR35, c[0x0][0xb20] ;  /* 0x00016400ff2377ac */ /* 0x000eac0008000800 */
[----:B------:R-:W4:Y:S01]  /*4890*/  LDC.64 R4, c[0x0][0x890] ;  /* 0x00022400ff047b82 */ /* 0x000f220000000a00 */
[----:B------:R-:W2:Y:S01]  /*48a0*/  LDCU UR4, c[0x0][0xb30] ;  /* 0x00016600ff0477ac */ /* 0x000ea20008000800 */
[----:B------:R-:W-:Y:S01]  /*48b0*/  UMOV UR17, 0x400 ;  /* 0x0000040000117882 */ /* 0x000fe20000000000 */
[----:B-1----:R-:W-:-:S02]  /*48c0*/  UIMAD.WIDE.U32 UR32, UR26, UR28, URZ ;  /* 0x0000001c1a2072a5 */ /* 0x002fc4000f8e00ff */
[----:B---3--:R-:W-:Y:S02]  /*48d0*/  UIMAD.WIDE.U32 UR6, UR25, UR31, URZ ;  /* 0x0000001f190672a5 */ /* 0x008fe4000f8e00ff */
[----:B------:R-:W-:Y:S02]  /*48e0*/  ULEA UR17, UR55, UR17, 0x18 ;  /* 0x0000001137117291 */ /* 0x000fe4000f8ec0ff */
[----:B------:R-:W-:Y:S02]  /*48f0*/  UPLOP3.LUT UP3, UPT, UPT, UPT, UPT, 0x40, 0x4 ;  /* 0x000000000004789c */ /* 0x000fe40003f6e870 */
[----:B------:R-:W-:Y:S01]  /*4900*/  UIADD3 UR5, UPT, UPT, UR17, 0xa0, URZ ;  /* 0x000000a011057890 */ /* 0x000fe2000fffe0ff */
[----:B------:R-:W-:Y:S01]  /*4910*/  UMOV UR32, UR33 ;  /* 0x0000002100207c82 */ /* 0x000fe20008000000 */
[----:B------:R-:W-:Y:S01]  /*4920*/  UMOV UR27, UR7 ;  /* 0x00000007001b7c82 */ /* 0x000fe20008000000 */
[----:B------:R-:W-:Y:S02]  /*4930*/  UISETP.GE.AND UP0, UPT, UR40, 0x1, UPT ;  /* 0x000000012800788c */ /* 0x000fe4000bf06270 */
[----:B------:R-:W-:Y:S01]  /*4940*/  UISETP.NE.AND UP4, UPT, UR40, 0x1, UPT ;  /* 0x000000012800788c */ /* 0x000fe2000bf85270 */
[----:B------:R-:W1:Y:S01]  /*4950*/  LDCU.64 UR14, c[0x0][0xb28] ;  /* 0x00016500ff0e77ac */ /* 0x000e620008000a00 */
[----:B------:R-:W-:-:S02]  /*4960*/  UISETP.NE.AND UP6, UPT, UR16, 0x1, UPT ;  /* 0x000000011000788c */ /* 0x000fc4000bfc5270 */
[----:B------:R-:W-:Y:S02]  /*4970*/  UISETP.NE.AND UP5, UPT, UR30, 0x1, UPT ;  /* 0x000000011e00788c */ /* 0x000fe4000bfa5270 */
[----:B------:R-:W-:Y:S02]  /*4980*/  UPRMT UR55, UR55, 0x654, UR5 ;  /* 0x0000065437377896 */ /* 0x000fe40008000005 */
[----:B------:R-:W-:Y:S02]  /*4990*/  USHF.R.U32.HI UR32, URZ, UR29, UR32 ;  /* 0x0000001dff207299 */ /* 0x000fe40008011620 */
[----:B--2---:R-:W-:Y:S02]  /*49a0*/  USHF.R.U32.HI UR27, URZ, UR35, UR27 ;  /* 0x00000023ff1b7299 */ /* 0x004fe4000801161b */
[----:B------:R-:W-:-:S11]  /*49b0*/  UISETP.NE.AND UP2, UPT, UR4, 0x1, UPT ;  /* 0x000000010400788c */ /* 0x000fd6000bf45270 */
.L_x_100:
[C---:B------:R-:W-:Y:S02]  /*49c0*/  LEA R7, R14.reuse, UR17, 0x3 ;  /* 0x000000110e077c11 */ /* 0x040fe4000f8e18ff */
[----:B------:R-:W-:Y:S02]  /*49d0*/  SHF.L.U32 R0, R13, 0x1f, RZ ;  /* 0x0000001f0d007819 */ /* 0x000fe400000006ff */
[----:B------:R-:W-:Y:S02]  /*49e0*/  LEA R8, R14, UR17, 0x4 ;  /* 0x000000110e087c11 */ /* 0x000fe4000f8e20ff */
[----:B--2---:R-:W2:Y:S02]  /*49f0*/  SYNCS.PHASECHK.TRANS64.TRYWAIT P0, [R7+URZ+0xc0], R0 ;  /* 0x0000c000070075a7 */ /* 0x004ea400080011ff */
[----:B--2---:R-:W-:Y:S05]  /*4a00*/  @!P0 BRA `(.L_x_93) ;  /* 0x0000003800d08947 */ /* 0x004fea0003800000 */
.L_x_162:
[----:B------:R-:W3:Y:S01]  /*4a10*/  LDS.128 R8, [R8+0x150] ;  /* 0x0001500008087984 */ /* 0x000ee20000000c00 */
[----:B------:R-:W-:Y:S01]  /*4a20*/  UISETP.GE.AND UP0, UPT, UR40, 0x1, UPT ;  /* 0x000000012800788c */ /* 0x000fe2000bf06270 */
[----:B------:R-:W-:Y:S01]  /*4a30*/  @!PT LDS RZ, [RZ] ;  /* 0x00000000fffff984 */ /* 0x000fe20000000800 */
[----:B------:R-:W-:Y:S01]  /*4a40*/  @!PT LDS RZ, [RZ] ;  /* 0x00000000fffff984 */ /* 0x000fe20000000800 */
[----:B------:R-:W-:Y:S01]  /*4a50*/  @!PT LDS RZ, [RZ] ;  /* 0x00000000fffff984 */ /* 0x000fe20000000800 */
[----:B------:R-:W-:Y:S01]  /*4a60*/  @!PT LDS RZ, [RZ] ;  /* 0x00000000fffff984 */ /* 0x000fe20000000800 */
[----:B------:R1:W-:Y:S06]  /*4a70*/  MEMBAR.ALL.CTA ;  /* 0x0000000000007992 */ /* 0x0003ec0000008000 */
[----:B-1----:R-:W1:Y:S01]  /*4a80*/  FENCE.VIEW.ASYNC.S ;  /* 0x00000000000073c6 */ /* 0x002e620000000000 */
[----:B---3--:R-:W-:Y:S11]  /*4a90*/  LOP3.LUT P0, RZ, R10, 0x1, RZ, 0xc0, !PT ;  /* 0x000000010aff7812 */ /* 0x008ff6000780c0ff */
[----:B------:R-:W-:Y:S02]  /*4aa0*/  @!UPT UIADD3 URZ, UPT, UPT, URZ, URZ, URZ ;  /* 0x000000fffffff290 */ /* 0x000fe4000fffe0ff */
[----:B-1----:R-:W-:Y:S01]  /*4ab0*/  VOTEU.ANY UP1, P0 ;  /* 0x0000000000ff7886 */ /* 0x002fe20000020100 */
[----:B------:R-:W-:Y:S11]  /*4ac0*/  PLOP3.LUT P0, PT, PT, PT, UP1, 0x80, 0x8 ;  /* 0x000000000008781c */ /* 0x000ff60003f0f018 */
[----:B------:R-:W-:Y:S02]  /*4ad0*/  @!UPT UIADD3 URZ, UPT, UPT, URZ, URZ, URZ ;  /* 0x000000fffffff290 */ /* 0x000fe4000fffe0ff */
[----:B--2---:R-:W-:Y:S02]  /*4ae0*/  @P0 SHF.R.U32.HI R0, RZ, 0x10, R9 ;  /* 0x00000010ff000819 */ /* 0x004fe40000011609 */
[----:B------:R-:W-:Y:S02]  /*4af0*/  @P0 MOV R6, R8 ;  /* 0x0000000800060202 */ /* 0x000fe40000000f00 */
[----:B------:R-:W-:Y:S01]  /*4b00*/  @P0 R2UR UR4, R0 ;  /* 0x00000000000402ca */ /* 0x000fe200000e0000 */
[----:B------:R-:W-:Y:S01]  /*4b10*/  VIADD R0, R7, 0xd0 ;  /* 0x000000d007007836 */ /* 0x000fe20000000000 */
[----:B------:R-:W-:Y:S02]  /*4b20*/  @P0 LOP3.LUT R8, R9, 0xffff, RZ, 0xc0, !PT ;  /* 0x0000ffff09080812 */ /* 0x000fe400078ec0ff */
[----:B------:R-:W-:Y:S02]  /*4b30*/  @P0 R2UR UR6, R6 ;  /* 0x00000000060602ca */ /* 0x000fe400000e0000 */
[----:B------:R-:W-:Y:S02]  /*4b40*/  PRMT R0, RZ, 0x654, R0 ;  /* 0x00000654ff007816 */ /* 0x000fe40000000000 */
[----:B------:R-:W-:Y:S02]  /*4b50*/  @P0 R2UR UR5, R8 ;  /* 0x00000000080502ca */ /* 0x000fe400000e0000 */
[----:B------:R1:W-:Y:S03]  /*4b60*/  SYNCS.ARRIVE.TRANS64.RED.A1T0 RZ, [R0+URZ], RZ ;  /* 0x000000ff00ff79a7 */ /* 0x0003e600081004ff */
[----:B------:R-:W-:Y:S04]  /*4b70*/  @UP1 UMOV UR24, UR4 ;  /* 0x0000000400181c82 */ /* 0x000fe80008000000 */
[----:B------:R-:W-:Y:S04]  /*4b80*/  @UP1 UMOV UR13, UR6 ;  /* 0x00000006000d1c82 */ /* 0x000fe80008000000 */
[----:B------:R-:W-:Y:S01]  /*4b90*/  @UP1 UMOV UR7, UR5 ;  /* 0x0000000500071c82 */ /* 0x000fe20008000000 */
[----:B------:R-:W-:Y:S05]  /*4ba0*/  BRA.U !UP0, `(.L_x_94) ;  /* 0x0000000108a47547 */ /* 0x000fea000b800000 */
[----:B------:R-:W-:Y:S02]  /*4bb0*/  UIMAD.WIDE.U32 UR10, UR7, UR31, URZ ;  /* 0x0000001f070a72a5 */ /* 0x000fe4000f8e00ff */
[----:B------:R-:W-:Y:S02]  /*4bc0*/  UIMAD.WIDE.U32 UR18, UR13, UR28, URZ ;  /* 0x0000001c0d1272a5 */ /* 0x000fe4000f8e00ff */
[----:B------:R-:W-:Y:S02]  /*4bd0*/  USEL UR4, UR25, UR27, !UP5 ;  /* 0x0000001b19047287 */ /* 0x000fe4000e800000 */
[----:B------:R-:W-:Y:S02]  /*4be0*/  USEL UR8, UR26, UR32, !UP6 ;  /* 0x000000201a087287 */ /* 0x000fe4000f000000 */
[----:B------:R-:W-:Y:S02]  /*4bf0*/  UIMAD.WIDE.U32 UR20, UR4, UR14, URZ ;  /* 0x0000000e041472a5 */ /* 0x000fe4000f8e00ff */
[----:B------:R-:W-:Y:S01]  /*4c00*/  UIMAD.WIDE.U32 UR22, UR8, UR14, URZ ;  /* 0x0000000e081672a5 */ /* 0x000fe2000f8e00ff */
[----:B------:R-:W-:Y:S02]  /*4c10*/  UMOV UR5, UR11 ;  /* 0x0000000b00057c82 */ /* 0x000fe40008000000 */
[----:B------:R-:W-:Y:S03]  /*4c20*/  USHF.R.U32.HI UR6, URZ, UR35, UR5 ;  /* 0x00000023ff067299 */ /* 0x000fe60008011605 */
[----:B------:R-:W-:Y:S01]  /*4c30*/  UMOV UR5, UR19 ;  /* 0x0000001300057c82 */ /* 0x000fe20008000000 */
[----:B------:R-:W-:Y:S02]  /*4c40*/  USEL UR6, UR7, UR6, !UP5 ;  /* 0x0000000607067287 */ /* 0x000fe4000e800000 */
[----:B------:R-:W-:Y:S02]  /*4c50*/  USHF.R.U32.HI UR9, URZ, UR29, UR5 ;  /* 0x0000001dff097299 */ /* 0x000fe40008011605 */
[----:B------:R-:W-:Y:S01]  /*4c60*/  UIMAD.WIDE.U32 UR10, UR6, UR14, URZ ;  /* 0x0000000e060a72a5 */ /* 0x000fe2000f8e00ff */
[----:B------:R-:W-:Y:S02]  /*4c70*/  UMOV UR5, UR21 ;  /* 0x0000001500057c82 */ /* 0x000fe40008000000 */
[----:B------:R-:W-:Y:S03]  /*4c80*/  @UP4 USHF.R.U32.HI UR4, URZ, UR15, UR5 ;  /* 0x0000000fff044299 */ /* 0x000fe60008011605 */
[----:B------:R-:W-:Y:S01]  /*4c90*/  UMOV UR5, UR23 ;  /* 0x0000001700057c82 */ /* 0x000fe20008000000 */
[----:B------:R-:W-:Y:S02]  /*4ca0*/  UIMAD UR4, UR40, UR4, URZ ;  /* 0x00000004280472a4 */ /* 0x000fe4000f8e02ff */
[----:B------:R-:W-:Y:S02]  /*4cb0*/  @UP4 USHF.R.U32.HI UR8, URZ, UR15, UR5 ;  /* 0x0000000fff084299 */ /* 0x000fe40008011605 */
[----:B------:R-:W-:Y:S02]  /*4cc0*/  USEL UR5, UR13, UR9, !UP6 ;  /* 0x000000090d057287 */ /* 0x000fe4000f000000 */
[----:B------:R-:W-:Y:S02]  /*4cd0*/  UIMAD UR9, UR40, UR8, URZ ;  /* 0x00000008280972a4 */ /* 0x000fe4000f8e02ff */
[----:B------:R-:W-:Y:S03]  /*4ce0*/  UISETP.GE.AND UP0, UPT, UR6, UR4, UPT ;  /* 0x000000040600728c */ /* 0x000fe6000bf06270 */
[----:B------:R-:W-:Y:S01]  /*4cf0*/  UMOV UR4, UR11 ;  /* 0x0000000b00047c82 */ /* 0x000fe20008000000 */
[----:B------:R-:W-:Y:S02]  /*4d00*/  UISETP.GE.OR UP0, UPT, UR5, UR9, UP0 ;  /* 0x000000090500728c */ /* 0x000fe40008706670 */
[----:B------:R-:W-:Y:S02]  /*4d10*/  USHF.R.U32.HI UR4, URZ, UR15, UR4 ;  /* 0x0000000fff047299 */ /* 0x000fe40008011604 */
[----:B------:R-:W-:Y:S02]  /*4d20*/  UIMAD.WIDE.U32 UR10, UR5, UR14, URZ ;  /* 0x0000000e050a72a5 */ /* 0x000fe4000f8e00ff */
[----:B------:R-:W-:Y:S04]  /*4d30*/  USEL UR12, UR6, UR4, !UP4 ;  /* 0x00000004060c7287 */ /* 0x000fe8000e000000 */
[----:B------:R-:W-:Y:S01]  /*4d40*/  UIADD3 UR9, UPT, UPT, -UR12, URZ, URZ ;  /* 0x000000ff0c097290 */ /* 0x000fe2000fffe1ff */
[----:B------:R-:W-:Y:S02]  /*4d50*/  @!UP0 UMOV UR4, UR11 ;  /* 0x0000000b00048c82 */ /* 0x000fe40008000000 */
[----:B------:R-:W-:Y:S02]  /*4d60*/  @!UP0 USHF.R.U32.HI UR4, URZ, UR15, UR4 ;  /* 0x0000000fff048299 */ /* 0x000fe40008011604 */
[----:B------:R-:W-:Y:S02]  /*4d70*/  UIMAD UR9, UR40, UR9, UR6 ;  /* 0x00000009280972a4 */ /* 0x000fe4000f8e0206 */
[----:B------:R-:W-:Y:S04]  /*4d80*/  @!UP0 USEL UR4, UR5, UR4, !UP4 ;  /* 0x0000000405048287 */ /* 0x000fe8000e000000 */
[----:B------:R-:W-:Y:S02]  /*4d90*/  @!UP0 UIMAD UR9, UR8, UR9, UR4 ;  /* 0x00000009080982a4 */ /* 0x000fe4000f8e0204 */
[----:B------:R-:W-:Y:S02]  /*4da0*/  @!UP0 UIADD3 UR10, UPT, UPT, UR12, -UR4, URZ ;  /* 0x800000040c0a8290 */ /* 0x000fe4000fffe0ff */
[----:B------:R-:W-:Y:S02]  /*4db0*/  UIADD3 UR4, UPT, UPT, -UR5, URZ, URZ ;  /* 0x000000ff05047290 */ /* 0x000fe4000fffe1ff */
[----:B------:R-:W-:Y:S02]  /*4dc0*/  UIADD3 UR8, UPT, UPT, -UR6, URZ, URZ ;  /* 0x000000ff06087290 */ /* 0x000fe4000fffe1ff */
[----:B------:R-:W-:Y:S02]  /*4dd0*/  @!UP0 UIMAD UR6, UR10, UR40, UR5 ;  /* 0x000000280a0682a4 */ /* 0x000fe4000f8e0205 */
[----:B------:R-:W-:Y:S02]  /*4de0*/  UIMAD UR13, UR16, UR4, UR13 ;  /* 0x00000004100d72a4 */ /* 0x000fe4000f8e020d */
[----:B------:R-:W-:Y:S01]  /*4df0*/  UIMAD UR7, UR30, UR8, UR7 ;  /* 0x000000081e0772a4 */ /* 0x000fe2000f8e0207 */
[----:B------:R-:W-:Y:S02]  /*4e00*/  @!UP0 UMOV UR5, UR9 ;  /* 0x0000000900058c82 */ /* 0x000fe40008000000 */
[----:B------:R-:W-:Y:S02]  /*4e10*/  UIMAD UR13, UR5, UR16, UR13 ;  /* 0x00000010050d72a4 */ /* 0x000fe4000f8e020d */
[----:B------:R-:W-:Y:S11]  /*4e20*/  UIMAD UR7, UR6, UR30, UR7 ;  /* 0x0000001e060772a4 */ /* 0x000ff6000f8e0207 */
[----:B------:R-:W-:Y:S01]  /*4e30*/  @!UPT UIADD3 URZ, UPT, UPT, URZ, URZ, URZ ;  /* 0x000000fffffff290 */ /* 0x000fe2000fffe0ff */
.L_x_94:
[----:B------:R-:W2:Y:S01]  /*4e40*/  @!UP2 LDCU.128 UR20, c[0x0][0xb10] ;  /* 0x00016200ff14a7ac */ /* 0x000ea20008000c00 */
[C---:B----4-:R-:W-:Y:S02]  /*4e50*/  ISETP.NE.U32.AND P1, PT, R4.reuse, RZ, PT ;  /* 0x000000ff0400720c */ /* 0x050fe40003f25070 */
[----:B------:R-:W-:Y:S02]  /*4e60*/  ISETP.NE.U32.AND P0, PT, R4, RZ, PT ;  /* 0x000000ff0400720c */ /* 0x000fe40003f05070 */
[C---:B------:R-:W-:Y:S02]  /*4e70*/  ISETP.NE.AND.EX P1, PT, R5.reuse, RZ, PT, P1 ;  /* 0x000000ff0500720c */ /* 0x040fe40003f25310 */
[----:B------:R-:W-:Y:S01]  /*4e80*/  ISETP.NE.AND.EX P0, PT, R5, RZ, PT, P0 ;  /* 0x000000ff0500720c */ /* 0x000fe20003f05300 */
[----:B------:R-:W3:Y:S01]  /*4e90*/  @!UP2 LDCU UR5, c[0x0][0xb0c] ;  /* 0x00016180ff05a7ac */ /* 0x000ee20008000800 */
[----:B------:R-:W-:Y:S01]  /*4ea0*/  SHF.L.U32 R6, R15, 0x1f, RZ ;  /* 0x0000001f0f067819 */ /* 0x000fe200000006ff */
[----:B--2---:R-:W-:Y:S07]  /*4eb0*/  UIMAD.WIDE.U32 UR8, UR13, UR20, URZ ;  /* 0x000000140d0872a5 */ /* 0x004fee000f8e00ff */
[----:B------:R-:W-:Y:S01]  /*4ec0*/  @!UP2 UMOV UR4, UR9 ;  /* 0x000000090004ac82 */ /* 0x000fe20008000000 */
[----:B---3--:R-:W-:Y:S02]  /*4ed0*/  @!UP2 UISETP.NE.AND UP0, UPT, UR5, 0x1, UPT ;  /* 0x000000010500a88c */ /* 0x008fe4000bf05270 */
[----:B------:R-:W-:Y:S02]  /*4ee0*/  @!UP2 USHF.R.U32.HI UR4, URZ, UR21, UR4 ;  /* 0x00000015ff04a299 */ /* 0x000fe40008011604 */
[----:B------:R-:W-:Y:S02]  /*4ef0*/  UIMAD.WIDE.U32 UR8, UR7, UR23, URZ ;  /* 0x00000017070872a5 */ /* 0x000fe4000f8e00ff */
[----:B------:R-:W-:Y:S02]  /*4f00*/  @!UP2 USEL UR10, UR13, UR4, !UP0 ;  /* 0x000000040d0aa287 */ /* 0x000fe4000c000000 */
[----:B------:R-:W-:Y:S03]  /*4f10*/  @!UP2 UISETP.NE.AND UP0, UPT, UR22, 0x1, UPT ;  /* 0x000000011600a88c */ /* 0x000fe6000bf05270 */
[----:B------:R-:W-:Y:S02]  /*4f20*/  @!UP2 UMOV UR6, UR9 ;  /* 0x000000090006ac82 */ /* 0x000fe40008000000 */
[----:B------:R-:W2:Y:S02]  /*4f30*/  @!UP2 LDCU UR4, c[0x0][0xb20] ;  /* 0x00016400ff04a7ac */ /* 0x000ea40008000800 */
[----:B--2---:R-:W-:Y:S04]  /*4f40*/  @!UP2 USHF.R.U32.HI UR6, URZ, UR4, UR6 ;  /* 0x00000004ff06a299 */ /* 0x004fe80008011606 */
[----:B------:R-:W-:Y:S04]  /*4f50*/  @!UP2 USEL UR6, UR7, UR6, !UP0 ;  /* 0x000000060706a287 */ /* 0x000fe8000c000000 */
[----:B------:R-:W-:Y:S02]  /*4f60*/  @!UP2 UIADD3 UR4, UPT, UPT, -UR10, UR6, URZ ;  /* 0x000000060a04a290 */ /* 0x000fe4000fffe1ff */
[----:B------:R-:W-:Y:S02]  /*4f70*/  @!UP2 UIADD3 UR6, UPT, UPT, UR10, -UR6, URZ ;  /* 0x800000060a06a290 */ /* 0x000fe4000fffe0ff */
[----:B------:R-:W-:Y:S02]  /*4f80*/  @!UP2 UIMAD UR13, UR4, UR5, UR13 ;  /* 0x00000005040da2a4 */ /* 0x000fe4000f8e020d */
[----:B------:R-:W-:Y:S01]  /*4f90*/  @!UP2 UIMAD UR7, UR6, UR22, UR7 ;  /* 0x000000160607a2a4 */ /* 0x000fe2000f8e0207 */
[----:B------:R-:W-:Y:S11]  /*4fa0*/  BRA.U UP3, `(.L_x_95) ;  /* 0x0000000103107547 */ /* 0x000ff6000b800000 */
[----:B------:R-:W-:Y:S04]  /*4fb0*/  MOV R7, UR34 ;  /* 0x0000002200077c02 */ /* 0x000fe80008000f00 */
[----:B------:R-:W-:Y:S04]  /*4fc0*/  SHF.L.U32 R7, R7, 0x1f, RZ ;  /* 0x0000001f07077819 */ /* 0x000fe800000006ff */
[----:B------:R-:W2:Y:S02]  /*4fd0*/  SYNCS.PHASECHK.TRANS64.TRYWAIT P2, [UR17+0xb8], R7 ;  /* 0x0000b807ff0075a7 */ /* 0x000ea40008041111 */
[----:B--2---:R-:W-:Y:S05]  /*4fe0*/  @!P2 BRA `(.L_x_96) ;  /* 0x00000034006ca947 */ /* 0x004fea0003800000 */
.L_x_95:
[----:B------:R-:W-:Y:S05]  /*4ff0*/  @!P1 BRA `(.L_x_97) ;  /* 0x0000000000309947 */ /* 0x000fea0003800000 */
[----:B------:R-:W-:Y:S01]  /*5000*/  ISETP.NE.U32.AND P1, PT, R2, RZ, PT ;  /* 0x000000ff0200720c */ /* 0x000fe20003f25070 */
[----:B------:R-:W2:Y:S01]  /*5010*/  LDCU.64 UR4, c[0x0][0x358] ;  /* 0x00006b00ff0477ac */ /* 0x000ea20008000a00 */
[----:B------:R-:W-:Y:S02]  /*5020*/  IMAD.MOV.U32 R147, RZ, RZ, 0x1 ;  /* 0x00000001ff937424 */ /* 0x000fe400078e00ff */
[----:B------:R-:W-:Y:S11]  /*5030*/  ISETP.NE.AND.EX P1, PT, R3, RZ, PT, P1 ;  /* 0x000000ff0300720c */ /* 0x000ff60003f25310 */
[----:B------:R-:W-:Y:S02]  /*5040*/  @!UPT UIADD3 URZ, UPT, UPT, URZ, URZ, URZ ;  /* 0x000000fffffff290 */ /* 0x000fe4000fffe0ff */
[----:B------:R-:W3:Y:S01]  /*5050*/  @P1 LDC.64 R8, c[0x0][0x888] ;  /* 0x00022200ff081b82 */ /* 0x000ee20000000a00 */
[----:B-1----:R-:W-:Y:S04]  /*5060*/  @P1 IMAD R0, R4, UR36, RZ ;  /* 0x0000002404001c24 */ /* 0x002fe8000f8e02ff */
[----:B---3--:R-:W-:Y:S04]  /*5070*/  @P1 IMAD.WIDE R8, R0, 0x4, R8 ;  /* 0x0000000400081825 */ /* 0x008fe800078e0208 */
[----:B------:R-:W-:Y:S01]  /*5080*/  HFMA2 R0, -RZ, RZ, 0, 5.9604644775390625e-08 ;  /* 0x00000001ff007431 */ /* 0x000fe200000001ff */
[----:B--2--5:R2:W5:Y:S04]  /*5090*/  @P1 LDG.E R72, desc[UR4][R8.64] ;  /* 0x0000000408481981 */ /* 0x024568000c1e1900 */
[----:B------:R-:W-:Y:S01]  /*50a0*/  @!P1 PRMT R147, R0, 0x7610, R147 ;  /* 0x0000761000939816 */ /* 0x000fe20000000093 */
[----:B--2---:R-:W3:Y:S06]  /*50b0*/  @!P1 LDC R72, c[0x0][0x880] ;  /* 0x00022000ff489b82 */ /* 0x004eec0000000800 */
.L_x_97:
[----:B---3-5:R-:W-:Y:S01]  /*50c0*/  @!P0 ISETP.EQ.AND P1, PT, R72, RZ, PT ;  /* 0x000000ff4800820c */ /* 0x028fe20003f22270 */
[----:B------:R-:W-:Y:S01]  /*50d0*/  @!UPT UIADD3 URZ, UPT, UPT, URZ, URZ, URZ ;  /* 0x000000fffffff290 */ /* 0x000fe2000fffe0ff */
[----:B------:R-:W-:Y:S11]  /*50e0*/  @!P0 BRA `(.L_x_98) ;  /* 0x0000000000188947 */ /* 0x000ff60003800000 */
[----:B------:R-:W-:Y:S02]  /*50f0*/  LOP3.LUT P0, RZ, R147, 0xff, RZ, 0xc0, !PT ;  /* 0x000000ff93ff7812 */ /* 0x000fe4000780c0ff */
[----:B------:R-:W-:Y:S04]  /*5100*/  ISETP.NE.U32.AND P1, PT, R2, RZ, PT ;  /* 0x000000ff0200720c */ /* 0x000fe80003f25070 */
[----:B------:R-:W-:Y:S04]  /*5110*/  ISETP.NE.AND.EX P1, PT, R3, RZ, PT, P1 ;  /* 0x000000ff0300720c */ /* 0x000fe80003f25310 */
[----:B------:R-:W-:Y:S03]  /*5120*/  PLOP3.LUT P1, PT, P1, PT, PT, 0x8, 0x80 ;  /* 0x000000000080781c */ /* 0x000fe60000f2e170 */
[----:B------:R-:W-:Y:S11]  /*5130*/  @P0 ISETP.EQ.AND P1, PT, R72, RZ, PT ;  /* 0x000000ff4800020c */ /* 0x000ff60003f22270 */
[----:B------:R-:W-:Y:S02]  /*5140*/  @!UPT UIADD3 URZ, UPT, UPT, URZ, URZ, URZ ;  /* 0x000000fffffff290 */ /* 0x000fe4000fffe0ff */
.L_x_98:
[----:B------:R-:W2:Y:S01]  /*5150*/  SYNCS.PHASECHK.TRANS64.TRYWAIT P0, [UR17+0xa8], R6 ;  /* 0x0000a806ff0075a7 */ /* 0x000ea20008001111 */
[----:B------:R-:W-:Y:S02]  /*5160*/  ELECT P2, URZ, PT ;  /* 0x0000000000ff782f */ /* 0x000fe40003840000 */
[----:B------:R-:W-:Y:S01]  /*5170*/  IADD3 R14, PT, PT, R14, 0x1, RZ ;  /* 0x000000010e0e7810 */ /* 0x000fe20007ffe0ff */
[----:B--2---:R-:W-:Y:S10]  /*5180*/  @!P0 BRA `(.L_x_99) ;  /* 0x00000034001c8947 */ /* 0x004ff40003800000 */
.L_x_165:
[----:B------:R-:W-:Y:S01]  /*5190*/  PLOP3.LUT P1, PT, P1, P2, PT, 0xf2, 0x2f ;  /* 0x00000000002f781c */ /* 0x000fe20000f25e72 */
[----:B------:R-:W-:Y:S01]  /*51a0*/  UMOV UR18, 0x0 ;  /* 0x0000000000127882 */ /* 0x000fe20000000000 */
[----:B------:R-:W-:Y:S01]  /*51b0*/  UMOV UR19, 0x10000000 ;  /* 0x1000000000137882 */ /* 0x000fe20000000000 */
[----:B------:R-:W-:Y:S01]  /*51c0*/  UMOV UR12, UR36 ;  /* 0x00000024000c7c82 */ /* 0x000fe20008000000 */
[----:B------:R-:W-:Y:S01]  /*51d0*/  LOP3.LUT R15, R15, 0x1, RZ, 0x3c, !PT ;  /* 0x000000010f0f7812 */ /* 0x000fe200078e3cff */
[----:B------:R-:W-:Y:S01]  /*51e0*/  UPLOP3.LUT UP3, UPT, UPT, UPT, UPT, 0x80, 0x8 ;  /* 0x000000000008789c */ /* 0x000fe20003f6f070 */
[----:B------:R-:W-:Y:S07]  /*51f0*/  UMOV UR36, UR24 ;  /* 0x0000001800247c82 */ /* 0x000fee0008000000 */
[----:B-1----:R-:W-:Y:S01]  /*5200*/  @!P1 IADD3 R6, P0, PT, R16, 0x580, RZ ;  /* 0x0000058010069810 */ /* 0x002fe20007f1e0ff */
[----:B------:R-:W-:Y:S03]  /*5210*/  VOTEU.ALL UP0, P1 ;  /* 0x0000000000ff7886 */ /* 0x000fe60000800000 */
[----:B------:R-:W-:Y:S01]  /*5220*/  @!P1 R2UR UR5, R6 ;  /* 0x00000000060592ca */ /* 0x000fe200000e0000 */
[----:B------:R-:W-:Y:S01]  /*5230*/  @!P1 IMAD.X R0, RZ, RZ, R17, P0 ;  /* 0x000000ffff009224 */ /* 0x000fe200000e0611 */
[----:B------:R-:W-:Y:S01]  /*5240*/  @!UP0 USHF.L.U32 UR10, UR46, 0x6, URZ ;  /* 0x000000062e0a8899 */ /* 0x000fe200080006ff */
[----:B------:R-:W-:Y:S01]  /*5250*/  ISETP.NE.AND P0, PT, R14, 0x2, PT ;  /* 0x000000020e00780c */ /* 0x000fe20003f05270 */
[----:B------:R-:W-:Y:S02]  /*5260*/  @!UP0 USHF.L.U32 UR11, UR45, 0x7, URZ ;  /* 0x000000072d0b8899 */ /* 0x000fe400080006ff */
[----:B------:R-:W-:Y:S01]  /*5270*/  @!P1 R2UR UR4, R0 ;  /* 0x00000000000492ca */ /* 0x000fe200000e0000 */
[----:B------:R-:W-:Y:S01]  /*5280*/  @!UP0 UIADD3 UR8, UPT, UPT, UR17, 0x200, URZ ;  /* 0x0000020011088890 */ /* 0x000fe2000fffe0ff */
[----:B------:R-:W-:Y:S01]  /*5290*/  SEL R0, RZ, 0x1, P0 ;  /* 0x00000001ff007807 */ /* 0x000fe20000000000 */
[----:B------:R-:W-:Y:S01]  /*52a0*/  @!UP0 UIADD3 UR9, UPT, UPT, UR17, 0xa0, URZ ;  /* 0x000000a011098890 */ /* 0x000fe2000fffe0ff */
[----:B------:R-:W-:Y:S01]  /*52b0*/  SEL R14, R14, RZ, P0 ;  /* 0x000000ff0e0e7207 */ /* 0x000fe20000000000 */
[----:B------:R-:W-:Y:S01]  /*52c0*/  VOTEU.ALL UP0, P1 ;  /* 0x0000000000ff7886 */ /* 0x000fe20000800000 */
[----:B------:R-:W-:Y:S01]  /*52d0*/  LOP3.LUT R13, R13, R0, RZ, 0x3c, !PT ;  /* 0x000000000d0d7212 */ /* 0x000fe200078e3cff */
[----:B------:R-:W-:Y:S01]  /*52e0*/  IMAD.U32 R6, RZ, RZ, UR5 ;  /* 0x00000005ff067e24 */ /* 0x000fe2000f8e00ff */
[----:B------:R-:W-:Y:S02]  /*52f0*/  UIADD3 UR46, UPT, UPT, UR7, UR57, URZ ;  /* 0x00000039072e7290 */ /* 0x000fe4000fffe0ff */
[----:B------:R-:W-:Y:S03]  /*5300*/  UIADD3 UR45, UPT, UPT, UR13, UR60, URZ ;  /* 0x0000003c0d2d7290 */ /* 0x000fe6000fffe0ff */
[----:B------:R-:W-:Y:S01]  /*5310*/  IMAD.U32 R7, RZ, RZ, UR4 ;  /* 0x00000004ff077e24 */ /* 0x000fe2000f8e00ff */
[----:B------:R-:W-:Y:S04]  /*5320*/  @!P1 R2UR UR4, R6 ;  /* 0x00000000060492ca */ /* 0x000fe800000e0000 */
[----:B------:R-:W-:Y:S11]  /*5330*/  @!P1 R2UR UR5, R7 ;  /* 0x00000000070592ca */ /* 0x000ff600000e0000 */
[----:B------:R-:W-:Y:S02]  /*5340*/  @!UPT UIADD3 URZ, UPT, UPT, URZ, URZ, URZ ;  /* 0x000000fffffff290 */ /* 0x000fe4000fffe0ff */
[----:B------:R2:W-:Y:S01]  /*5350*/  @!UP0 UTMALDG.3D [UR8], [UR4], desc[UR18] ;  /* 0x00001208040085b4 */ /* 0x0005e20008011000 */
[----:B------:R2:W-:Y:S01]  /*5360*/  @!P1 SYNCS.ARRIVE.TRANS64.RED.A0TR RZ, [UR17+0xa0], R12 ;  /* 0x0000a00cffff99a7 */ /* 0x0005e20008300411 */
[----:B------:R-:W-:Y:S01]  /*5370*/  SYNCS.ARRIVE.TRANS64.RED.A1T0 RZ, [UR55], RZ ;  /* 0x000000ffffff79a7 */ /* 0x000fe20008100437 */
[----:B------:R-:W-:Y:S05]  /*5380*/  BRA.U UP1, `(.L_x_100) ;  /* 0xfffffff5018c7547 */ /* 0x000fea000b83ffff */
[----:B------:R-:W-:Y:S07]  /*5390*/  MOV R0, UR17 ;  /* 0x0000001100007c02 */ /* 0x000fee0008000f00 */
.L_x_101:
[----:B-1----:R-:W-:-:S04]  /*53a0*/  SHF.L.U32 R2, R15, 0x1f, RZ ;  /* 0x0000001f0f027819 */ /* 0x002fc800000006ff */
[----:B------:R1:W3:Y:S03]  /*53b0*/  SYNCS.PHASECHK.TRANS64.TRYWAIT P0, [R0+URZ+0xa8], R2 ;  /* 0x0000a802000075a7 */ /* 0x0002e600080011ff */
[----:B---3--:R-:W-:Y:S05]  /*53c0*/  @!P0 NANOSLEEP.SYNCS 0x989680 ;  /* 0x009896800000895d */ /* 0x008fea0003900000 */
[----:B------:R-:W3:Y:S02]  /*53d0*/  @!P0 SYNCS.PHASECHK.TRANS64 P0, [R0+URZ+0xa8], R2 ;  /* 0x0000a802000085a7 */ /* 0x000ee400080010ff */
[----:B--23--:R-:W-:Y:S05]  /*53e0*/  @P0 EXIT ;  /* 0x000000000000094d */ /* 0x00cfea0003800000 */
[----:B------:R-:W-:Y:S05]  /*53f0*/  BRA `(.L_x_101) ;  /* 0xfffffffc00e87947 */ /* 0x000fea000383ffff */
.L_x_92:
[----:B------:R-:W-:-:S06]  /*5400*/  UISETP.GE.AND UP0, UPT, UR18, 0x4, UPT ;  /* 0x000000041200788c */ /* 0x000fcc000bf06270 */
[----:B------:R-:W-:-:S13]  /*5410*/  PLOP3.LUT P0, PT, PT, PT, UP0, 0x80, 0x8 ;  /* 0x000000000008781c */ /* 0x000fda0003f0f008 */
[----:B------:R-:W-:Y:S05]  /*5420*/  @!P0 EXIT ;  /* 0x000000000000894d */ /* 0x000fea0003800000 */
[----:B------:R-:W-:Y:S01]  /*5430*/  BAR.SYNC.DEFER_BLOCKING 0x6, 0xa0 ;  /* 0x0182800000007b1d */ /* 0x000fe20000010000 */
[C---:B------:R-:W-:Y:S01]  /*5440*/  IMAD.SHL.U32 R146, R142.reuse, 0x40, RZ ;  /* 0x000000408e927824 */ /* 0x040fe200078e00ff */
[C---:B------:R-:W-:Y:S01]  /*5450*/  R2P PR, R142.reuse, 0x6 ;  /* 0x000000068e007804 */ /* 0x040fe20000000000 */
[----:B------:R-:W-:Y:S02]  /*5460*/  IMAD.SHL.U32 R4, R142, 0x8, RZ ;  /* 0x000000088e047824 */ /* 0x000fe400078e00ff */
[----:B------:R-:W-:Y:S02]  /*5470*/  HFMA2 R68, -RZ, RZ, 0, 0 ;  /* 0x00000000ff447431 */ /* 0x000fe400000001ff */
[----:B------:R-:W-:Y:S01]  /*5480*/  IMAD.MOV.U32 R144, RZ, RZ, 0x20 ;  /* 0x00000020ff907424 */ /* 0x000fe200078e00ff */
[----:B------:R-:W-:Y:S01]  /*5490*/  UMOV UR44, 0x400 ;  /* 0x00000400002c7882 */ /* 0x000fe20000000000 */
[----:B------:R-:W1:Y:S01]  /*54a0*/  LDC.64 R138, c[0x0][0x888] ;  /* 0x00022200ff8a7b82 */ /* 0x000e620000000a00 */
[----:B------:R-:W-:Y:S01]  /*54b0*/  ULEA UR44, UR55, UR44, 0x18 ;  /* 0x0000002c372c7291 */ /* 0x000fe2000f8ec0ff */
[----:B------:R-:W-:Y:S01]  /*54c0*/  LOP3.LUT R5, R146, 0x180, RZ, 0xc0, !PT ;  /* 0x0000018092057812 */ /* 0x000fe200078ec0ff */
[----:B------:R-:W-:Y:S01]  /*54d0*/  IMAD.MOV.U32 R145, RZ, RZ, 0x10 ;  /* 0x00000010ff917424 */ /* 0x000fe200078e00ff */
[----:B------:R-:W-:Y:S01]  /*54e0*/  SEL R144, R144, 0xffffffe0, !P2 ;  /* 0xffffffe090907807 */ /* 0x000fe20005000000 */
[----:B------:R-:W-:Y:S01]  /*54f0*/  IMAD.U32 R69, R142, 0x10000, RZ ;  /* 0x000100008e457824 */ /* 0x000fe200078e00ff */
[----:B------:R-:W-:Y:S01]  /*5500*/  LOP3.LUT R4, R5, 0x30, R4, 0xf8, !PT ;  /* 0x0000003005047812 */ /* 0x000fe200078ef804 */
[----:B------:R-:W-:Y:S01]  /*5510*/  UIADD3 UR4, UPT, UPT, UR44, 0x2200, URZ ;  /* 0x000022002c047890 */ /* 0x000fe2000fffe0ff */
[----:B------:R-:W2:Y:S01]  /*5520*/  LDC.64 R140, c[0x0][0x890] ;  /* 0x00022400ff8c7b82 */ /* 0x000ea20000000a00 */
[----:B------:R-:W-:-:S02]  /*5530*/  SEL R145, R145, 0xfffffff0, !P1 ;  /* 0xfffffff091917807 */ /* 0x000fc40004800000 */
[----:B------:R-:W-:Y:S02]  /*5540*/  CS2R R152, SRZ ;  /* 0x0000000000987805 */ /* 0x000fe4000001ff00 */
[----:B------:R-:W-:Y:S02]  /*5550*/  LOP3.LUT R146, R4, 0x1e40, R146, 0xf8, !PT ;  /* 0x00001e4004927812 */ /* 0x000fe400078ef892 */
[----:B------:R-:W-:Y:S02]  /*5560*/  CS2R R150, SRZ ;  /* 0x0000000000967805 */ /* 0x000fe4000001ff00 */
[----:B------:R-:W-:Y:S01]  /*5570*/  SHF.R.U32.HI R143, RZ, 0x4, R144 ;  /* 0x00000004ff8f7819 */ /* 0x000fe20000011690 */
[----:B------:R-:W-:Y:S01]  /*5580*/  IMAD.U32 R154, RZ, RZ, UR4 ;  /* 0x00000004ff9a7e24 */ /* 0x000fe2000f8e00ff */
[----:B------:R-:W-:Y:S01]  /*5590*/  LOP3.LUT R69, R69, 0x600000, RZ, 0xc0, !PT ;  /* 0x0060000045457812 */ /* 0x000fe200078ec0ff */
[----:B------:R-:W3:Y:S01]  /*55a0*/  LDC.64 R136, c[0x0][0x8b0] ;  /* 0x00022c00ff887b82 */ /* 0x000ee20000000a00 */
[----:B------:R-:W4:Y:S01]  /*55b0*/  LDS R0, [UR44+0x170] ;  /* 0x0001702cff007984 */ /* 0x000f220008000800 */
[----:B------:R-:W-:Y:S01]  /*55c0*/  VIADD R4, R146, UR44 ;  /* 0x0000002c92047c36 */ /* 0x000fe20008000000 */
[C---:B------:R-:W-:Y:S01]  /*55d0*/  LEA.HI R143, R145.reuse, R143, RZ, 0x1c ;  /* 0x0000008f918f7211 */ /* 0x040fe200078fe0ff */
[----:B------:R-:W1:Y:S02]  /*55e0*/  LDCU UR53, c[0x0][0x370] ;  /* 0x00006e00ff3577ac */ /* 0x000e640008000800 */
[--C-:B------:R-:W-:Y:S01]  /*55f0*/  IMAD.IADD R145, R145, 0x1, R4.reuse ;  /* 0x0000000191917824 */ /* 0x100fe200078e0204 */
[----:B------:R-:W-:Y:S01]  /*5600*/  IADD3 R144, PT, PT, R144, R4, RZ ;  /* 0x0000000490907210 */ /* 0x000fe20007ffe0ff */
[----:B------:R-:W1:Y:S01]  /*5610*/  LDC.64 R134, c[0x0][0x8a8] ;  /* 0x00022a00ff867b82 */ /* 0x000e620000000a00 */
[----:B------:R-:W-:Y:S01]  /*5620*/  IMAD R143, R143, 0x10, R4 ;  /* 0x000000108f8f7824 */ /* 0x000fe200078e0204 */
[----:B------:R-:W1:Y:S01]  /*5630*/  LDCU.64 UR62, c[0x0][0x348] ;  /* 0x00006900ff3e77ac */ /* 0x000e620008000a00 */
[----:B------:R-:W1:Y:S01]  /*5640*/  LDCU UR41, c[0x0][0xb0c] ;  /* 0x00016180ff2977ac */ /* 0x000e620008000800 */
[----:B------:R-:W1:Y:S01]  /*5650*/  LDCU UR39, c[0x0][0xb30] ;  /* 0x00016600ff2777ac */ /* 0x000e620008000800 */
[----:B------:R-:W1:Y:S01]  /*5660*/  LDCU.64 UR58, c[0x0][0x888] ;  /* 0x00011100ff3a77ac */ /* 0x000e620008000a00 */
[----:B------:R-:W1:Y:S01]  /*5670*/  LDCU.64 UR42, c[0x0][0xb28] ;  /* 0x00016500ff2a77ac */ /* 0x000e620008000a00 */
[----:B------:R-:W1:Y:S01]  /*5680*/  LDCU.128 UR48, c[0x0][0xb10] ;  /* 0x00016200ff3077ac */ /* 0x000e620008000c00 */
[----:B------:R-:W1:Y:S01]  /*5690*/  LDCU UR52, c[0x0][0x374] ;  /* 0x00006e80ff3477ac */ /* 0x000e620008000800 */
[----:B------:R-:W-:Y:S01]  /*56a0*/  UIADD3 UR56, UPT, UPT, UR44, 0x200, URZ ;  /* 0x000002002c387890 */ /* 0x000fe2000fffe0ff */
[----:B--2-4-:R-:W-:-:S11]  /*56b0*/  IMAD.IADD R69, R0, 0x1, R69 ;  /* 0x0000000100457824 */ /* 0x014fd600078e0245 */
.L_x_119:
[----:B------:R-:W-:Y:S02]  /*56c0*/  LEA R3, R150, UR44, 0x3 ;  /* 0x0000002c96037c11 */ /* 0x000fe4000f8e18ff */
[----:B------:R-:W-:Y:S02]  /*56d0*/  SHF.L.U32 R0, R152, 0x1f, RZ ;  /* 0x0000001f98007819 */ /* 0x000fe400000006ff */
[----:B------:R-:W-:Y:S02]  /*56e0*/  LEA R4, R150, UR44, 0x4 ;  /* 0x0000002c96047c11 */ /* 0x000fe4000f8e20ff */
[----:B--2---:R-:W2:Y:S02]  /*56f0*/  SYNCS.PHASECHK.TRANS64.TRYWAIT P0, [R3+URZ+0xc0], R0 ;  /* 0x0000c000030075a7 */ /* 0x004ea400080011ff */
[----:B-12---:R-:W-:Y:S05]  /*5700*/  @!P0 BRA `(.L_x_102) ;  /* 0x0000002c00d48947 */ /* 0x006fea0003800000 */
.L_x_166:
[----:B------:R-:W4:Y:S01]  /*5710*/  LDS.128 R4, [R4+0x150] ;  /* 0x0001500004047984 */ /* 0x000f220000000c00 */
[----:B------:R-:W-:Y:S01]  /*5720*/  UISETP.GE.AND UP0, UPT, UR40, 0x1, UPT ;  /* 0x000000012800788c */ /* 0x000fe2000bf06270 */
[----:B------:R-:W-:Y:S01]  /*5730*/  @!PT LDS RZ, [RZ] ;  /* 0x00000000fffff984 */ /* 0x000fe20000000800 */
[----:B------:R-:W-:Y:S01]  /*5740*/  @!PT LDS RZ, [RZ] ;  /* 0x00000000fffff984 */ /* 0x000fe20000000800 */
[----:B------:R-:W-:Y:S01]  /*5750*/  @!PT LDS RZ, [RZ] ;  /* 0x00000000fffff984 */ /* 0x000fe20000000800 */
[----:B------:R-:W-:Y:S01]  /*5760*/  @!PT LDS RZ, [RZ] ;  /* 0x00000000fffff984 */ /* 0x000fe20000000800 */
[----:B------:R1:W-:Y:S06]  /*5770*/  MEMBAR.ALL.CTA ;  /* 0x0000000000007992 */ /* 0x0003ec0000008000 */
[----:B-1----:R-:W1:Y:S01]  /*5780*/  FENCE.VIEW.ASYNC.S ;  /* 0x00000000000073c6 */ /* 0x002e620000000000 */
[----:B----4-:R-:W-:Y:S11]  /*5790*/  LOP3.LUT P0, RZ, R6, 0x1, RZ, 0xc0, !PT ;  /* 0x0000000106ff7812 */ /* 0x010ff6000780c0ff */
[----:B------:R-:W-:Y:S02]  /*57a0*/  @!UPT UIADD3 URZ, UPT, UPT, URZ, URZ, URZ ;  /* 0x000000fffffff290 */ /* 0x000fe4000fffe0ff */
[----:B-1----:R-:W-:Y:S01]  /*57b0*/  VOTEU.ANY UP1, P0 ;  /* 0x0000000000ff7886 */ /* 0x002fe20000020100 */
[----:B------:R-:W-:Y:S01]  /*57c0*/  PLOP3.LUT P0, PT, PT, PT, UP1, 0x80, 0x8 ;  /* 0x000000000008781c */ /* 0x000fe20003f0f018 */
[----:B------:R-:W-:Y:S11]  /*57d0*/  UP2UR UR47, UPR, URZ, 0x2 ;  /* 0x00000002ff2f7883 */ /* 0x000ff60008000000 */
[----:B------:R-:W-:Y:S01]  /*57e0*/  @!UPT UIADD3 URZ, UPT, UPT, URZ, URZ, URZ ;  /* 0x000000fffffff290 */ /* 0x000fe2000fffe0ff */
        /* <DEDUP_REMOVED lines=13> */
[----:B------:R-:W2:Y:S01]  /*58c0*/  LDCU UR12, c[0x0][0xb20] ;  /* 0x00016400ff0c77ac */ /* 0x000ea20008000800 */
[----:B------:R-:W-:Y:S02]  /*58d0*/  UIMAD.WIDE.U32 UR4, UR52, UR51, URZ ;  /* 0x00000033340472a5 */ /* 0x000fe4000f8e00ff */
[----:B------:R-:W-:Y:S02]  /*58e0*/  UIMAD.WIDE.U32 UR6, UR53, UR48, URZ ;  /* 0x00000030350672a5 */ /* 0x000fe4000f8e00ff */
[----:B------:R-:W-:Y:S02]  /*58f0*/  UISETP.NE.AND UP0, UPT, UR50, 0x1, UPT ;  /* 0x000000013200788c */ /* 0x000fe4000bf05270 */
[----:B------:R-:W-:Y:S02]  /*5900*/  UIMAD.WIDE.U32 UR8, UR37, UR51, URZ ;  /* 0x00000033250872a5 */ /* 0x000fe4000f8e00ff */
[----:B------:R-:W-:Y:S02]  /*5910*/  UIMAD.WIDE.U32 UR10, UR38, UR48, URZ ;  /* 0x00000030260a72a5 */ /* 0x000fe4000f8e00ff */
[----:B------:R-:W-:Y:S02]  /*5920*/  UISETP.NE.AND UP1, UPT, UR41, 0x1, UPT ;  /* 0x000000012900788c */ /* 0x000fe4000bf25270 */
[----:B------:R-:W-:Y:S01]  /*5930*/  UISETP.NE.AND UP2, UPT, UR40, 0x1, UPT ;  /* 0x000000012800788c */ /* 0x000fe2000bf45270 */
[----:B------:R-:W-:Y:S02]  /*5940*/  UMOV UR4, UR5 ;  /* 0x0000000500047c82 */ /* 0x000fe40008000000 */
[----:B--2---:R-:W-:Y:S03]  /*5950*/  USHF.R.U32.HI UR5, URZ, UR12, UR4 ;  /* 0x0000000cff057299 */ /* 0x004fe60008011604 */
[----:B------:R-:W-:Y:S02]  /*5960*/  UMOV UR4, UR7 ;  /* 0x0000000700047c82 */ /* 0x000fe40008000000 */
[----:B------:R-:W-:Y:S02]  /*5970*/  USHF.R.U32.HI UR7, URZ, UR49, UR4 ;  /* 0x00000031ff077299 */ /* 0x000fe40008011604 */
[----:B------:R-:W-:Y:S02]  /*5980*/  USEL UR4, UR52, UR5, !UP0 ;  /* 0x0000000534047287 */ /* 0x000fe4000c000000 */
[----:B------:R-:W-:Y:S01]  /*5990*/  USEL UR7, UR53, UR7, !UP1 ;  /* 0x0000000735077287 */ /* 0x000fe2000c800000 */
[----:B------:R-:W-:Y:S01]  /*59a0*/  UMOV UR5, UR9 ;  /* 0x0000000900057c82 */ /* 0x000fe20008000000 */
[----:B------:R-:W-:Y:S02]  /*59b0*/  UIMAD.WIDE.U32 UR8, UR4, UR42, URZ ;  /* 0x0000002a040872a5 */ /* 0x000fe4000f8e00ff */
[----:B------:R-:W-:Y:S03]  /*59c0*/  USHF.R.U32.HI UR6, URZ, UR12, UR5 ;  /* 0x0000000cff067299 */ /* 0x000fe60008011605 */
[----:B------:R-:W-:Y:S01]  /*59d0*/  UMOV UR5, UR11 ;  /* 0x0000000b00057c82 */ /* 0x000fe20008000000 */
[----:B------:R-:W-:Y:S02]  /*59e0*/  UIMAD.WIDE.U32 UR10, UR7, UR42, URZ ;  /* 0x0000002a070a72a5 */ /* 0x000fe4000f8e00ff */
[----:B------:R-:W-:Y:S02]  /*59f0*/  USHF.R.U32.HI UR12, URZ, UR49, UR5 ;  /* 0x00000031ff0c7299 */ /* 0x000fe40008011605 */
[----:B------:R-:W-:Y:S01]  /*5a00*/  USEL UR6, UR37, UR6, !UP0 ;  /* 0x0000000625067287 */ /* 0x000fe2000c000000 */
[----:B------:R-:W-:Y:S02]  /*5a10*/  UMOV UR5, UR9 ;  /* 0x0000000900057c82 */ /* 0x000fe40008000000 */
[----:B------:R-:W-:Y:S01]  /*5a20*/  UMOV UR10, UR11 ;  /* 0x0000000b000a7c82 */ /* 0x000fe20008000000 */
[----:B------:R-:W-:Y:S02]  /*5a30*/  @UP2 USHF.R.U32.HI UR4, URZ, UR43, UR5 ;  /* 0x0000002bff042299 */ /* 0x000fe40008011605 */
[----:B------:R-:W-:Y:S02]  /*5a40*/  @UP2 USHF.R.U32.HI UR7, URZ, UR43, UR10 ;  /* 0x0000002bff072299 */ /* 0x000fe4000801160a */
[----:B------:R-:W-:Y:S02]  /*5a50*/  UIMAD UR4, UR40, UR4, URZ ;  /* 0x00000004280472a4 */ /* 0x000fe4000f8e02ff */
[----:B------:R-:W-:Y:S02]  /*5a60*/  UIMAD.WIDE.U32 UR10, UR6, UR42, URZ ;  /* 0x0000002a060a72a5 */ /* 0x000fe4000f8e00ff */
[----:B------:R-:W-:Y:S02]  /*5a70*/  USEL UR5, UR38, UR12, !UP1 ;  /* 0x0000000c26057287 */ /* 0x000fe4000c800000 */
[----:B------:R-:W-:Y:S02]  /*5a80*/  UIMAD UR8, UR40, UR7, URZ ;  /* 0x00000007280872a4 */ /* 0x000fe4000f8e02ff */
[----:B------:R-:W-:Y:S03]  /*5a90*/  UISETP.GE.AND UP0, UPT, UR6, UR4, UPT ;  /* 0x000000040600728c */ /* 0x000fe6000bf06270 */
[----:B------:R-:W-:Y:S01]  /*5aa0*/  UMOV UR4, UR11 ;  /* 0x0000000b00047c82 */ /* 0x000fe20008000000 */
[----:B------:R-:W-:Y:S02]  /*5ab0*/  UISETP.GE.OR UP0, UPT, UR5, UR8, UP0 ;  /* 0x000000080500728c */ /* 0x000fe40008706670 */
[----:B------:R-:W-:Y:S02]  /*5ac0*/  USHF.R.U32.HI UR4, URZ, UR43, UR4 ;  /* 0x0000002bff047299 */ /* 0x000fe40008011604 */
[----:B------:R-:W-:Y:S02]  /*5ad0*/  UIMAD.WIDE.U32 UR8, UR5, UR42, URZ ;  /* 0x0000002a050872a5 */ /* 0x000fe4000f8e00ff */
[----:B------:R-:W-:Y:S02]  /*5ae0*/  USEL UR11, UR6, UR4, !UP2 ;  /* 0x00000004060b7287 */ /* 0x000fe4000d000000 */
[----:B------:R-:W-:Y:S02]  /*5af0*/  UIADD3 UR8, UPT, UPT, -UR5, URZ, URZ ;  /* 0x000000ff05087290 */ /* 0x000fe4000fffe1ff */
[----:B------:R-:W-:Y:S01]  /*5b00*/  UIADD3 UR10, UPT, UPT, -UR11, URZ, URZ ;  /* 0x000000ff0b0a7290 */ /* 0x000fe2000fffe1ff */
[----:B------:R-:W-:Y:S01]  /*5b10*/  @!UP0 UMOV UR4, UR9 ;  /* 0x0000000900048c82 */ /* 0x000fe20008000000 */
[----:B------:R-:W-:Y:S02]  /*5b20*/  UIADD3 UR9, UPT, UPT, -UR6, URZ, URZ ;  /* 0x000000ff06097290 */ /* 0x000fe4000fffe1ff */
[----:B------:R-:W-:Y:S02]  /*5b30*/  @!UP0 USHF.R.U32.HI UR4, URZ, UR43, UR4 ;  /* 0x0000002bff048299 */ /* 0x000fe40008011604 */
[----:B------:R-:W-:Y:S02]  /*5b40*/  UIMAD UR10, UR40, UR10, UR6 ;  /* 0x0000000a280a72a4 */ /* 0x000fe4000f8e0206 */
[----:B------:R-:W-:Y:S04]  /*5b50*/  @!UP0 USEL UR4, UR5, UR4, !UP2 ;  /* 0x0000000405048287 */ /* 0x000fe8000d000000 */
[----:B------:R-:W-:Y:S02]  /*5b60*/  @!UP0 UIMAD UR10, UR7, UR10, UR4 ;  /* 0x0000000a070a82a4 */ /* 0x000fe4000f8e0204 */
[----:B------:R-:W-:Y:S02]  /*5b70*/  @!UP0 UIADD3 UR11, UPT, UPT, UR11, -UR4, URZ ;  /* 0x800000040b0b8290 */ /* 0x000fe4000fffe0ff */
[----:B------:R-:W-:Y:S02]  /*5b80*/  UIMAD UR7, UR41, UR8, UR38 ;  /* 0x00000008290772a4 */ /* 0x000fe4000f8e0226 */
[----:B------:R-:W-:Y:S02]  /*5b90*/  @!UP0 UIMAD UR6, UR11, UR40, UR5 ;  /* 0x000000280b0682a4 */ /* 0x000fe4000f8e0205 */
[----:B------:R-:W-:Y:S01]  /*5ba0*/  UIMAD UR4, UR50, UR9, UR37 ;  /* 0x00000009320472a4 */ /* 0x000fe2000f8e0225 */
[----:B------:R-:W-:Y:S02]  /*5bb0*/  @!UP0 UMOV UR5, UR10 ;  /* 0x0000000a00058c82 */ /* 0x000fe40008000000 */
[----:B------:R-:W-:Y:S02]  /*5bc0*/  UIMAD UR38, UR5, UR41, UR7 ;  /* 0x00000029052672a4 */ /* 0x000fe4000f8e0207 */
[----:B------:R-:W-:Y:S11]  /*5bd0*/  UIMAD UR37, UR6, UR50, UR4 ;  /* 0x00000032062572a4 */ /* 0x000ff6000f8e0204 */
[----:B------:R-:W-:Y:S01]  /*5be0*/  @!UPT UIADD3 URZ, UPT, UPT, URZ, URZ, URZ ;  /* 0x000000fffffff290 */ /* 0x000fe2000fffe0ff */
.L_x_103:
[----:B------:R-:W-:Y:S01]  /*5bf0*/  UISETP.NE.AND UP0, UPT, UR39, 0x1, UPT ;  /* 0x000000012700788c */ /* 0x000fe2000bf05270 */
[----:B------:R-:W-:Y:S10]  /*5c00*/  IADD3 R150, PT, PT, R150, 0x1, RZ ;  /* 0x0000000196967810 */ /* 0x000ff40007ffe0ff */
[----:B------:R-:W2:Y:S01]  /*5c10*/  @!UP0 LDCU.128 UR12, c[0x0][0xb10] ;  /* 0x00016200ff0c87ac */ /* 0x000ea20008000c00 */
[----:B------:R-:W4:Y:S01]  /*5c20*/  @!UP0 LDCU UR5, c[0x0][0xb0c] ;  /* 0x00016180ff0587ac */ /* 0x000f220008000800 */
[----:B------:R-:W3:Y:S01]  /*5c30*/  @!UP0 LDCU UR10, c[0x0][0xb20] ;  /* 0x00016400ff0a87ac */ /* 0x000ee20008000800 */
[----:B--2---:R-:W-:Y:S02]  /*5c40*/  UIMAD.WIDE.U32 UR8, UR38, UR12, URZ ;  /* 0x0000000c260872a5 */ /* 0x004fe4000f8e00ff */
[----:B------:R-:W-:Y:S02]  /*5c50*/  UIMAD.WIDE.U32 UR6, UR37, UR15, URZ ;  /* 0x0000000f250672a5 */ /* 0x000fe4000f8e00ff */
[----:B------:R-:W-:Y:S03]  /*5c60*/  @!UP0 UISETP.NE.AND UP1, UPT, UR14, 0x1, UPT ;  /* 0x000000010e00888c */ /* 0x000fe6000bf25270 */
[----:B------:R-:W-:Y:S01]  /*5c70*/  @!UP0 UMOV UR4, UR9 ;  /* 0x0000000900048c82 */ /* 0x000fe20008000000 */
[----:B----4-:R-:W-:Y:S02]  /*5c80*/  @!UP0 UISETP.NE.AND UP2, UPT, UR5, 0x1, UPT ;  /* 0x000000010500888c */ /* 0x010fe4000bf45270 */
[----:B------:R-:W-:Y:S01]  /*5c90*/  @!UP0 USHF.R.U32.HI UR4, URZ, UR13, UR4 ;  /* 0x0000000dff048299 */ /* 0x000fe20008011604 */
[----:B------:R-:W-:Y:S02]  /*5ca0*/  @!UP0 UMOV UR6, UR7 ;  /* 0x0000000700068c82 */ /* 0x000fe40008000000 */
[----:B---3--:R-:W-:Y:S02]  /*5cb0*/  @!UP0 USHF.R.U32.HI UR6, URZ, UR10, UR6 ;  /* 0x0000000aff068299 */ /* 0x008fe40008011606 */
[----:B------:R-:W-:Y:S02]  /*5cc0*/  @!UP0 USEL UR7, UR38, UR4, !UP2 ;  /* 0x0000000426078287 */ /* 0x000fe4000d000000 */
[----:B------:R-:W-:Y:S04]  /*5cd0*/  @!UP0 USEL UR6, UR37, UR6, !UP1 ;  /* 0x0000000625068287 */ /* 0x000fe8000c800000 */
[----:B------:R-:W-:Y:S02]  /*5ce0*/  @!UP0 UIADD3 UR4, UPT, UPT, -UR7, UR6, URZ ;  /* 0x0000000607048290 */ /* 0x000fe4000fffe1ff */
[----:B------:R-:W-:Y:S02]  /*5cf0*/  @!UP0 UIADD3 UR6, UPT, UPT, UR7, -UR6, URZ ;  /* 0x8000000607068290 */ /* 0x000fe4000fffe0ff */
[----:B------:R-:W-:Y:S02]  /*5d00*/  @!UP0 UIMAD UR38, UR4, UR5, UR38 ;  /* 0x00000005042682a4 */ /* 0x000fe4000f8e0226 */
[----:B------:R-:W-:Y:S02]  /*5d10*/  @!UP0 UIMAD UR37, UR6, UR14, UR37 ;  /* 0x0000000e062582a4 */ /* 0x000fe4000f8e0225 */
[----:B------:R-:W-:Y:S09]  /*5d20*/  ULOP3.LUT UP0, URZ, UR56, 0x1b0, URZ, 0xc0, !UPT ;  /* 0x000001b038ff7892 */ /* 0x000ff2000f80c0ff */
[----:B------:R-:W-:Y:S05]  /*5d30*/  BRA.U !UP0, `(.L_x_104) ;  /* 0x0000000108407547 */ /* 0x000fea000b800000 */
[----:B------:R-:W2:Y:S01]  /*5d40*/  LDCU.64 UR8, c[0x4][0x80] ;  /* 0x01001000ff0877ac */ /* 0x000ea20008000a00 */
[----:B------:R-:W-:Y:S01]  /*5d50*/  MOV R3, 0x0 ;  /* 0x0000000000037802 */ /* 0x000fe20000000f00 */
[----:B------:R-:W-:Y:S02]  /*5d60*/  HFMA2 R12, -RZ, RZ, 0, 5.9604644775390625e-08 ;  /* 0x00000001ff0c7431 */ /* 0x000fe400000001ff */
[----:B------:R-:W-:Y:S02]  /*5d70*/  IMAD.MOV.U32 R8, RZ, RZ, 0x70 ;  /* 0x00000070ff087424 */ /* 0x000fe400078e00ff */
[----:B------:R-:W-:Y:S01]  /*5d80*/  IMAD.MOV.U32 R13, RZ, RZ, RZ ;  /* 0x000000ffff0d7224 */ /* 0x000fe200078e00ff */
[----:B------:R-:W3:Y:S01]  /*5d90*/  LDCU.64 UR6, c[0x4][0x88] ;  /* 0x01001100ff0677ac */ /* 0x000ee20008000a00 */
[----:B------:R-:W4:Y:S01]  /*5da0*/  LDC.64 R2, c[0x4][R3] ;  /* 0x0100000003027b82 */ /* 0x000f220000000a00 */
[----:B------:R-:W1:Y:S01]  /*5db0*/  LDCU.64 UR4, c[0x4][0x8] ;  /* 0x01000100ff0477ac */ /* 0x000e620008000a00 */
[----:B--2---:R-:W-:Y:S01]  /*5dc0*/  MOV R5, UR9 ;  /* 0x0000000900057c02 */ /* 0x004fe20008000f00 */
[----:B------:R-:W-:Y:S01]  /*5dd0*/  IMAD.U32 R4, RZ, RZ, UR8 ;  /* 0x00000008ff047e24 */ /* 0x000fe2000f8e00ff */
[----:B---3--:R-:W-:Y:S01]  /*5de0*/  MOV R7, UR7 ;  /* 0x0000000700077c02 */ /* 0x008fe20008000f00 */
[----:B------:R-:W-:Y:S01]  /*5df0*/  IMAD.U32 R6, RZ, RZ, UR6 ;  /* 0x00000006ff067e24 */ /* 0x000fe2000f8e00ff */
[----:B-1----:R-:W-:Y:S01]  /*5e00*/  MOV R11, UR5 ;  /* 0x00000005000b7c02 */ /* 0x002fe20008000f00 */
[----:B------:R-:W-:Y:S02]  /*5e10*/  IMAD.U32 R10, RZ, RZ, UR4 ;  /* 0x00000004ff0a7e24 */ /* 0x000fe4000f8e00ff */
[----:B------:R-:W-:Y:S07]  /*5e20*/  LEPC R20, `(.L_x_104) ;  /* 0x000000001014794e */ /* 0x000fee0000000000 */
[----:B----45:R-:W-:Y:S05]  /*5e30*/  CALL.ABS.NOINC R2 ;  /* 0x0000000002007343 */ /* 0x030fea0003c00000 */
.L_x_104:
[----:B------:R-:W-:Y:S01]  /*5e40*/  LOP3.LUT P0, RZ, R154, 0x1b0, RZ, 0xc0, !PT ;  /* 0x000001b09aff7812 */ /* 0x000fe2000780c0ff */
[----:B------:R-:W-:Y:S11]  /*5e50*/  BSSY.RECONVERGENT B6, `(.L_x_105) ;  /* 0x0000013000067945 */ /* 0x000ff60003800200 */
[----:B------:R-:W-:Y:S01]  /*5e60*/  @!UPT UIADD3 URZ, UPT, UPT, URZ, URZ, URZ ;  /* 0x000000fffffff290 */ /* 0x000fe2000fffe0ff */
[----:B------:R-:W-:Y:S05]  /*5e70*/  @!P0 BRA `(.L_x_106) ;  /* 0x0000000000408947 */ /* 0x000fea0003800000 */
        /* <DEDUP_REMOVED lines=16> */
.L_x_106:
[----:B------:R-:W-:Y:S05]  /*5f80*/  BSYNC.RECONVERGENT B6 ;  /* 0x0000000000067941 */ /* 0x000fea0003800200 */
.L_x_105:
[----:B------:R-:W-:Y:S01]  /*5f90*/  ISETP.NE.U32.AND P3, PT, R140, RZ, PT ;  /* 0x000000ff8c00720c */ /* 0x000fe20003f65070 */
[----:B------:R-:W-:Y:S01]  /*5fa0*/  UISETP.NE.AND UP1, UPT, UR61, URZ, UPT ;  /* 0x000000ff3d00728c */ /* 0x000fe2000bf25270 */
[----:B------:R-:W-:Y:S02]  /*5fb0*/  ISETP.NE.U32.AND P4, PT, R136, RZ, PT ;  /* 0x000000ff8800720c */ /* 0x000fe40003f85070 */
[----:B------:R-:W-:Y:S02]  /*5fc0*/  ISETP.NE.AND.EX P3, PT, R141, RZ, PT, P3 ;  /* 0x000000ff8d00720c */ /* 0x000fe40003f65330 */
[----:B------:R-:W-:Y:S02]  /*5fd0*/  PLOP3.LUT P1, PT, PT, PT, PT, 0x8, 0x80 ;  /* 0x000000000080781c */ /* 0x000fe40003f2e170 */
[----:B------:R-:W-:Y:S02]  /*5fe0*/  PLOP3.LUT P0, PT, PT, PT, UP1, 0x80, 0x8 ;  /* 0x000000000008781c */ /* 0x000fe40003f0f018 */
[----:B------:R-:W-:Y:S02]  /*5ff0*/  ISETP.NE.AND.EX P4, PT, R137, RZ, PT, P4 ;  /* 0x000000ff8900720c */ /* 0x000fe40003f85340 */
[----:B------:R-:W2:Y:S09]  /*6000*/  @UP1 LDCU.64 UR4, c[0x0][0x888] ;  /* 0x00011100ff0417ac */ /* 0x000eb20008000a00 */
[----:B------:R-:W-:Y:S01]  /*6010*/  @P0 PLOP3.LUT P1, PT, P3, PT, PT, 0x80, 0x8 ;  /* 0x000000000008081c */ /* 0x000fe20001f2f070 */
[----:B--2---:R-:W-:Y:S04]  /*6020*/  @UP1 UISETP.NE.U32.AND UP0, UPT, UR4, URZ, UPT ;  /* 0x000000ff0400128c */ /* 0x004fe8000bf05070 */
[----:B------:R-:W-:Y:S04]  /*6030*/  @UP1 UISETP.NE.AND.EX UP0, UPT, UR5, URZ, UPT, UP0 ;  /* 0x000000ff0500128c */ /* 0x000fe8000bf05300 */
[----:B------:R-:W-:Y:S01]  /*6040*/  @UP1 USEL UR4, URZ, 0xffffffff, UP0 ;  /* 0xffffffffff041887 */ /* 0x000fe20008000000 */
[----:B------:R-:W-:Y:S11]  /*6050*/  @!P3 BRA `(.L_x_107) ;  /* 0x000000000030b947 */ /* 0x000ff60003800000 */
        /* <DEDUP_REMOVED lines=12> */
.L_x_107:
[----:B------:R-:W-:Y:S05]  /*6120*/  @!P4 BRA `(.L_x_108) ;  /* 0x000000000024c947 */ /* 0x000fea0003800000 */
[----:B------:R-:W-:Y:S01]  /*6130*/  ISETP.NE.U32.AND P2, PT, R134, RZ, PT ;  /* 0x000000ff8600720c */ /* 0x000fe20003f45070 */
[----:B------:R-:W2:Y:S03]  /*6140*/  LDCU.64 UR6, c[0x0][0x358] ;  /* 0x00006b00ff0677ac */ /* 0x000ea60008000a00 */
[----:B------:R-:W-:Y:S11]  /*6150*/  ISETP.NE.AND.EX P2, PT, R135, RZ, PT, P2 ;  /* 0x000000ff8700720c */ /* 0x000ff60003f45320 */
[----:B------:R-:W-:Y:S02]  /*6160*/  @!UPT UIADD3 URZ, UPT, UPT, URZ, URZ, URZ ;  /* 0x000000fffffff290 */ /* 0x000fe4000fffe0ff */
[----:B------:R-:W4:Y:S01]  /*6170*/  @P2 LDC.64 R2, c[0x0][0x8a8] ;  /* 0x00022a00ff022b82 */ /* 0x000f220000000a00 */
[----:B-1----:R-:W-:Y:S04]  /*6180*/  @P2 IMAD R0, R136, UR36, RZ ;  /* 0x0000002488002c24 */ /* 0x002fe8000f8e02ff */
[----:B----4-:R-:W-:Y:S05]  /*6190*/  @P2 IMAD.WIDE R2, R0, 0x4, R2 ;  /* 0x0000000400022825 */ /* 0x010fea00078e0202 */
[----:B--2--5:R2:W5:Y:S02]  /*61a0*/  @P2 LDG.E R70, desc[UR6][R2.64] ;  /* 0x0000000602462981 */ /* 0x024564000c1e1900 */
[----:B--2---:R-:W4:Y:S02]  /*61b0*/  @!P2 LDC R70, c[0x0][0x8a0] ;  /* 0x00022800ff46ab82 */ /* 0x004f240000000800 */
.L_x_108:
[----:B---3-5:R-:W-:Y:S01]  /*61c0*/  @P0 ISETP.NE.AND P4, PT, R72, RZ, PT ;  /* 0x000000ff4800020c */ /* 0x028fe20003f85270 */
[----:B-1----:R-:W-:Y:S01]  /*61d0*/  IMAD.U32 R0, RZ, RZ, UR4 ;  /* 0x00000004ff007e24 */ /* 0x002fe2000f8e00ff */
[----:B------:R-:W-:Y:S01]  /*61e0*/  @P0 LOP3.LUT P2, RZ, R147, 0xff, RZ, 0xc0, !PT ;  /* 0x000000ff93ff0812 */ /* 0x000fe2000784c0ff */
[----:B------:R-:W-:Y:S01]  /*61f0*/  BSSY B1, `(.L_x_109) ;  /* 0x000003d000017945 */ /* 0x000fe20003800000 */
[----:B------:R-:W-:Y:S02]  /*6200*/  @P0 SEL R2, RZ, 0xffffffff, P4 ;  /* 0xffffffffff020807 */ /* 0x000fe40002000000 */
[----:B------:R-:W-:Y:S02]  /*6210*/  CS2R R90, SRZ ;  /* 0x00000000005a7805 */ /* 0x000fe4000001ff00 */
[----:B------:R-:W-:Y:S02]  /*6220*/  LEA R149, R68, UR44, 0x3 ;  /* 0x0000002c44957c11 */ /* 0x000fe4000f8e18ff */
[----:B------:R-:W-:Y:S02]  /*6230*/  CS2R R88, SRZ ;  /* 0x0000000000587805 */ /* 0x000fe4000001ff00 */
[----:B------:R-:W-:Y:S02]  /*6240*/  @P1 SEL R2, R0, R2, !P2 ;  /* 0x0000000200021207 */ /* 0x000fe40005000000 */
[----:B------:R-:W-:Y:S02]  /*6250*/  CS2R R86, SRZ ;  /* 0x0000000000567805 */ /* 0x000fe4000001ff00 */
[----:B------:R-:W-:Y:S02]  /*6260*/  SHF.L.U32 R4, R153, 0x1f, RZ ;  /* 0x0000001f99047819 */ /* 0x000fe400000006ff */
[----:B------:R-:W-:Y:S02]  /*6270*/  CS2R R84, SRZ ;  /* 0x0000000000547805 */ /* 0x000fe4000001ff00 */
[----:B------:R-:W-:Y:S02]  /*6280*/  @P0 LOP3.LUT R2, R2, 0x1, RZ, 0xc0, !PT ;  /* 0x0000000102020812 */ /* 0x000fe400078ec0ff */
[----:B------:R-:W-:Y:S02]  /*6290*/  CS2R R82, SRZ ;  /* 0x0000000000527805 */ /* 0x000fe4000001ff00 */
[----:B------:R-:W-:Y:S02]  /*62a0*/  PLOP3.LUT P5, PT, PT, PT, PT, 0x8, 0x80 ;  /* 0x000000000080781c */ /* 0x000fe40003fae170 */
[----:B------:R-:W-:Y:S02]  /*62b0*/  CS2R R80, SRZ ;  /* 0x0000000000507805 */ /* 0x000fe4000001ff00 */
[----:B------:R-:W-:Y:S01]  /*62c0*/  ISETP.NE.U32.OR P1, PT, R2, 0x1, !P0 ;  /* 0x000000010200780c */ /* 0x000fe20004725470 */
[----:B------:R-:W-:Y:S01]  /*62d0*/  IMAD R2, R68, 0x40, R69 ;  /* 0x0000004044027824 */ /* 0x000fe200078e0245 */
[----:B------:R-:W-:Y:S02]  /*62e0*/  CS2R R18, SRZ ;  /* 0x0000000000127805 */ /* 0x000fe4000001ff00 */
[----:B------:R-:W-:Y:S09]  /*62f0*/  CS2R R16, SRZ ;  /* 0x0000000000107805 */ /* 0x000ff2000001ff00 */
[----:B------:R-:W-:Y:S04]  /*6300*/  @P1 SHF.L.U32 R0, R151, 0x1f, RZ ;  /* 0x0000001f97001819 */ /* 0x000fe800000006ff */
[----:B------:R-:W1:Y:S01]  /*6310*/  @P1 SYNCS.PHASECHK.TRANS64.TRYWAIT P0, [UR44+0xa0], R0 ;  /* 0x0000a000ff0015a7 */ /* 0x000e62000800112c */
[----:B------:R2:W3:Y:S01]  /*6320*/  SYNCS.PHASECHK.TRANS64.TRYWAIT P4, [R149+URZ+0xe0], R4 ;  /* 0x0000e004950075a7 */ /* 0x0004e200080811ff */
[----:B-1----:R-:W-:Y:S01]  /*6330*/  @P1 PLOP3.LUT P5, PT, P0, PT, PT, 0x8, 0x80 ;  /* 0x000000000080181c */ /* 0x002fe200007ae170 */
[----:B------:R-:W-:Y:S01]  /*6340*/  @!UPT UIADD3 URZ, UPT, UPT, URZ, URZ, URZ ;  /* 0x000000fffffff290 */ /* 0x000fe2000fffe0ff */
[----:B--23--:R-:W-:Y:S11]  /*6350*/  @!P1 BRA `(.L_x_110) ;  /* 0x0000000000989947 */ /* 0x00cff60003800000 */
[----:B------:R-:W-:Y:S01]  /*6360*/  ISETP.NE.U32.AND P0, PT, RZ, UR58, PT ;  /* 0x0000003aff007c0c */ /* 0x000fe2000bf05070 */
[----:B------:R-:W-:Y:S01]  /*6370*/  BSSY B0, `(.L_x_111) ;  /* 0x0000016000007945 */ /* 0x000fe20003800000 */
[----:B------:R-:W-:Y:S02]  /*6380*/  ISETP.NE.AND P2, PT, R72, RZ, PT ;  /* 0x000000ff4800720c */ /* 0x000fe40003f45270 */
[----:B------:R-:W-:Y:S02]  /*6390*/  CS2R R18, SRZ ;  /* 0x0000000000127805 */ /* 0x000fe4000001ff00 */
[----:B------:R-:W-:Y:S02]  /*63a0*/  ISETP.NE.AND.EX P0, PT, RZ, UR59, PT, P0 ;  /* 0x0000003bff007c0c */ /* 0x000fe4000bf05300 */
[----:B------:R-:W-:Y:S02]  /*63b0*/  CS2R R16, SRZ ;  /* 0x0000000000107805 */ /* 0x000fe4000001ff00 */
[----:B------:R-:W-:Y:S02]  /*63c0*/  LOP3.LUT P1, RZ, R147, 0xff, RZ, 0xc0, !PT ;  /* 0x000000ff93ff7812 */ /* 0x000fe4000782c0ff */
[----:B------:R-:W-:Y:S02]  /*63d0*/  CS2R R82, SRZ ;  /* 0x0000000000527805 */ /* 0x000fe4000001ff00 */
[----:B------:R-:W-:Y:S02]  /*63e0*/  SEL R0, RZ, 0xffffffff, P2 ;  /* 0xffffffffff007807 */ /* 0x000fe40001000000 */
[----:B------:R-:W-:Y:S02]  /*63f0*/  CS2R R80, SRZ ;  /* 0x0000000000507805 */ /* 0x000fe4000001ff00 */
[----:B------:R-:W-:Y:S02]  /*6400*/  SEL R3, RZ, 0xffffffff, P0 ;  /* 0xffffffffff037807 */ /* 0x000fe40000000000 */
[----:B------:R-:W-:Y:S02]  /*6410*/  CS2R R86, SRZ ;  /* 0x0000000000567805 */ /* 0x000fe4000001ff00 */
[----:B------:R-:W-:Y:S02]  /*6420*/  CS2R R84, SRZ ;  /* 0x0000000000547805 */ /* 0x000fe4000001ff00 */
[----:B------:R-:W-:Y:S02]  /*6430*/  CS2R R90, SRZ ;  /* 0x00000000005a7805 */ /* 0x000fe4000001ff00 */
[----:B------:R-:W-:Y:S02]  /*6440*/  @P3 SEL R0, R3, R0, !P1 ;  /* 0x0000000003003207 */ /* 0x000fe40004800000 */
[----:B------:R-:W-:Y:S02]  /*6450*/  CS2R R88, SRZ ;  /* 0x0000000000587805 */ /* 0x000fe4000001ff00 */
[----:B------:R-:W-:Y:S04]  /*6460*/  LOP3.LUT R0, R0, 0x1, RZ, 0xc0, !PT ;  /* 0x0000000100007812 */ /* 0x000fe800078ec0ff */
[----:B------:R-:W-:Y:S01]  /*6470*/  ISETP.NE.U32.AND P0, PT, R0, 0x1, PT ;  /* 0x000000010000780c */ /* 0x000fe20003f05070 */
[----:B------:R-:W-:Y:S01]  /*6480*/  @!UPT UIADD3 URZ, UPT, UPT, URZ, URZ, URZ ;  /* 0x000000fffffff290 */ /* 0x000fe2000fffe0ff */
[----:B------:R-:W-:Y:S11]  /*6490*/  @!P5 BRA `(.L_x_112) ;  /* 0x00000000000cd947 */ /* 0x000ff60003800000 */
[----:B------:R-:W-:Y:S04]  /*64a0*/  SHF.L.U32 R3, R151, 0x1f, RZ ;  /* 0x0000001f97037819 */ /* 0x000fe800000006ff */
[----:B------:R-:W1:Y:S02]  /*64b0*/  SYNCS.PHASECHK.TRANS64.TRYWAIT P1, [UR44+0xa0], R3 ;  /* 0x0000a003ff0075a7 */ /* 0x000e64000802112c */
[----:B-1----:R-:W-:Y:S05]  /*64c0*/  @!P1 BRA `(.L_x_113) ;  /* 0x0000002000789947 */ /* 0x002fea0003800000 */
.L_x_112:
[----:B------:R-:W-:Y:S05]  /*64d0*/  BSYNC B0 ;  /* 0x0000000000007941 */ /* 0x000fea0003800000 */
.L_x_111:
[----:B------:R2:W3:Y:S01]  /*64e0*/  @P0 LDS.128 R16, [R146+UR44+0x200] ;  /* 0x0002002c92100984 */ /* 0x0004e20008000c00 */
[----:B------:R-:W-:Y:S01]  /*64f0*/  UIADD3 UR4, UPT, UPT, UR44, 0xa8, URZ ;  /* 0x000000a82c047890 */ /* 0x000fe2000fffe0ff */
[----:B------:R-:W-:Y:S02]  /*6500*/  LOP3.LUT R151, R151, 0x1, RZ, 0x3c, !PT ;  /* 0x0000000197977812 */ /* 0x000fe400078e3cff */
[----:B------:R2:W1:Y:S01]  /*6510*/  @P0 LDS.128 R80, [R145+0x200] ;  /* 0x0002000091500984 */ /* 0x0004620000000c00 */
[----:B------:R-:W-:Y:S03]  /*6520*/  UPRMT UR4, UR55, 0x654, UR4 ;  /* 0x0000065437047896 */ /* 0x000fe60008000004 */
[----:B------:R2:W1:Y:S04]  /*6530*/  @P0 LDS.128 R84, [R144+0x200] ;  /* 0x0002000090540984 */ /* 0x0004680000000c00 */
[----:B------:R2:W1:Y:S01]  /*6540*/  @P0 LDS.128 R88, [R143+0x200] ;  /* 0x000200008f580984 */ /* 0x0004620000000c00 */
[----:B------:R-:W-:Y:S01]  /*6550*/  @!PT LDS RZ, [RZ] ;  /* 0x00000000fffff984 */ /* 0x000fe20000000800 */
[----:B------:R-:W-:Y:S01]  /*6560*/  @!PT LDS RZ, [RZ] ;  /* 0x00000000fffff984 */ /* 0x000fe20000000800 */
[----:B------:R-:W-:Y:S01]  /*6570*/  @!PT LDS RZ, [RZ] ;  /* 0x00000000fffff984 */ /* 0x000fe20000000800 */
[----:B------:R-:W-:Y:S01]  /*6580*/  @!PT LDS RZ, [RZ] ;  /* 0x00000000fffff984 */ /* 0x000fe20000000800 */
[----:B------:R5:W-:Y:S06]  /*6590*/  MEMBAR.ALL.CTA ;  /* 0x0000000000007992 */ /* 0x000bec0000008000 */
[----:B-----5:R-:W5:Y:S02]  /*65a0*/  FENCE.VIEW.ASYNC.S ;  /* 0x00000000000073c6 */ /* 0x020f640000000000 */
[----:B-----5:R-:W-:Y:S01]  /*65b0*/  SYNCS.ARRIVE.TRANS64.RED.A1T0 RZ, [UR4], RZ ;  /* 0x000000ffffff79a7 */ /* 0x020fe20008100404 */
.L_x_110:
[----:B------:R-:W-:Y:S05]  /*65c0*/  BSYNC B1 ;  /* 0x0000000000017941 */ /* 0x000fea0003800000 */
.L_x_109:
[----:B-1----:R-:W-:Y:S04]  /*65d0*/  SHF.R.U32.HI R0, RZ, 0x15, R2 ;  /* 0x00000015ff007819 */ /* 0x002fe80000011602 */
[----:B------:R-:W-:Y:S01]  /*65e0*/  LOP3.LUT P0, RZ, R0, 0x3, R148, 0x48, !PT ;  /* 0x0000000300ff7812 */ /* 0x000fe20007804894 */
[----:B------:R-:W-:Y:S01]  /*65f0*/  @!UPT UIADD3 URZ, UPT, UPT, URZ, URZ, URZ ;  /* 0x000000fffffff290 */ /* 0x000fe2000fffe0ff */
[----:B------:R-:W-:Y:S11]  /*6600*/  @P4 BRA `(.L_x_114) ;  /* 0x0000000000084947 */ /* 0x000ff60003800000 */
[----:B------:R-:W1:Y:S02]  /*6610*/  SYNCS.PHASECHK.TRANS64.TRYWAIT P1, [R149+URZ+0xe0], R4 ;  /* 0x0000e004950075a7 */ /* 0x000e6400080211ff */
[----:B-1----:R-:W-:Y:S05]  /*6620*/  @!P1 BRA `(.L_x_115) ;  /* 0x0000002000389947 */ /* 0x002fea0003800000 */
.L_x_114:
[----:B------:R-:W-:Y:S05]  /*6630*/  @!P0 BRA `(.L_x_116) ;  /* 0x0000000000408947 */ /* 0x000fea0003800000 */
[----:B------:R-:W1:Y:S01]  /*6640*/  LDCU.64 UR8, c[0x4][0x70] ;  /* 0x01000e00ff0877ac */ /* 0x000e620008000a00 */
[----:B------:R-:W-:Y:S01]  /*6650*/  MOV R15, 0x0 ;  /* 0x00000000000f7802 */ /* 0x000fe20000000f00 */
[----:B------:R-:W-:Y:S02]  /*6660*/  HFMA2 R12, -RZ, RZ, 0, 5.9604644775390625e-08 ;  /* 0x00000001ff0c7431 */ /* 0x000fe400000001ff */
[----:B------:R-:W-:Y:S02]  /*6670*/  IMAD.MOV.U32 R8, RZ, RZ, 0x192 ;  /* 0x00000192ff087424 */ /* 0x000fe400078e00ff */
[----:B------:R-:W-:Y:S01]  /*6680*/  IMAD.MOV.U32 R13, RZ, RZ, RZ ;  /* 0x000000ffff0d7224 */ /* 0x000fe200078e00ff */
[----:B------:R-:W5:Y:S01]  /*6690*/  LDCU.64 UR6, c[0x4][0x78] ;  /* 0x01000f00ff0677ac */ /* 0x000f620008000a00 */
[----:B------:R-:W2:Y:S01]  /*66a0*/  LDC.64 R14, c[0x4][R15] ;  /* 0x010000000f0e7b82 */ /* 0x000ea20000000a00 */
[----:B------:R-:W3:Y:S01]  /*66b0*/  LDCU.64 UR4, c[0x4][0x10] ;  /* 0x01000200ff0477ac */ /* 0x000ee20008000a00 */
[----:B-1----:R-:W-:Y:S01]  /*66c0*/  MOV R5, UR9 ;  /* 0x0000000900057c02 */ /* 0x002fe20008000f00 */
[----:B------:R-:W-:Y:S01]  /*66d0*/  IMAD.U32 R4, RZ, RZ, UR8 ;  /* 0x00000008ff047e24 */ /* 0x000fe2000f8e00ff */
[----:B-----5:R-:W-:Y:S01]  /*66e0*/  MOV R7, UR7 ;  /* 0x0000000700077c02 */ /* 0x020fe20008000f00 */
[----:B------:R-:W-:Y:S01]  /*66f0*/  IMAD.U32 R6, RZ, RZ, UR6 ;  /* 0x00000006ff067e24 */ /* 0x000fe2000f8e00ff */
[----:B---3--:R-:W-:Y:S01]  /*6700*/  MOV R11, UR5 ;  /* 0x00000005000b7c02 */ /* 0x008fe20008000f00 */
[----:B------:R-:W-:Y:S02]  /*6710*/  IMAD.U32 R10, RZ, RZ, UR4 ;  /* 0x00000004ff0a7e24 */ /* 0x000fe4000f8e00ff */
[----:B------:R-:W-:Y:S07]  /*6720*/  LEPC R20, `(.L_x_116) ;  /* 0x000000001014794e */ /* 0x000fee0000000000 */
[----:B--2-4-:R-:W-:Y:S05]  /*6730*/  CALL.ABS.NOINC R14 ;  /* 0x000000000e007343 */ /* 0x014fea0003c00000 */
.L_x_116:
[----:B------:R-:W-:Y:S01]  /*6740*/  LOP3.LUT P0, RZ, R142, 0x60, RZ, 0xc0, !PT ;  /* 0x000000608eff7812 */ /* 0x000fe2000780c0ff */
[----:B------:R-:W-:Y:S05]  /*6750*/  WARPSYNC.ALL ;  /* 0x0000000000007948 */ /* 0x000fea0003800000 */
[----:B------:R-:W-:Y:S01]  /*6760*/  R2UR UR4, R2 ;  /* 0x00000000020472ca */ /* 0x000fe200000e0000 */
[----:B---3--:R-:W-:Y:S01]  /*6770*/  IMAD.U32 R129, R18, 0x10000, RZ ;  /* 0x0001000012817824 */ /* 0x008fe200078e00ff */
[----:B------:R-:W-:Y:S01]  /*6780*/  PRMT R71, R16, 0x8880, RZ ;  /* 0x0000888010477816 */ /* 0x000fe200000000ff */
[----:B------:R-:W-:Y:S01]  /*6790*/  IMAD.SHL.U32 R92, R90, 0x100, RZ ;  /* 0x000001005a5c7824 */ /* 0x000fe200078e00ff */
[C---:B------:R-:W-:Y:S01]  /*67a0*/  SHF.L.U32 R73, R16.reuse, 0x10, RZ ;  /* 0x0000001010497819 */ /* 0x040fe200000006ff */
[----:B------:R-:W-:Y:S01]  /*67b0*/  IMAD.U32 R114, R83, 0x10000, RZ ;  /* 0x0001000053727824 */ /* 0x000fe200078e00ff */
[----:B------:R-:W-:Y:S01]  /*67c0*/  SHF.L.U32 R74, R16, 0x8, RZ ;  /* 0x00000008104a7819 */ /* 0x000fe200000006ff */
[----:B------:R-:W-:Y:S01]  /*67d0*/  IMAD.U32 R103, R88, 0x10000, RZ ;  /* 0x0001000058677824 */ /* 0x000fe200078e00ff */
[----:B------:R-:W-:Y:S01]  /*67e0*/  SHF.R.S32.HI R75, RZ, 0x18, R16 ;  /* 0x00000018ff4b7819 */ /* 0x000fe20000011410 */
[----:B------:R-:W-:Y:S01]  /*67f0*/  IMAD.SHL.U32 R122, R80, 0x100, RZ ;  /* 0x00000100507a7824 */ /* 0x000fe200078e00ff */
[----:B------:R-:W-:Y:S01]  /*6800*/  PRMT R133, R17, 0x8880, RZ ;  /* 0x0000888011857816 */ /* 0x000fe200000000ff */
[----:B------:R-:W-:Y:S01]  /*6810*/  IMAD.SHL.U32 R107, R85, 0x100, RZ ;  /* 0x00000100556b7824 */ /* 0x000fe200078e00ff */
[C---:B------:R-:W-:Y:S01]  /*6820*/  SHF.L.U32 R132, R17.reuse, 0x10, RZ ;  /* 0x0000001011847819 */ /* 0x040fe200000006ff */
[----:B------:R-:W-:Y:S01]  /*6830*/  BSSY.RECONVERGENT B0, `(.L_x_117) ;  /* 0x0000122000007945 */ /* 0x000fe20003800200 */
[----:B------:R-:W-:Y:S02]  /*6840*/  SHF.L.U32 R131, R17, 0x8, RZ ;  /* 0x0000000811837819 */ /* 0x000fe400000006ff */
[----:B------:R-:W-:Y:S02]  /*6850*/  SHF.R.S32.HI R76, RZ, 0x18, R17 ;  /* 0x00000018ff4c7819 */ /* 0x000fe40000011411 */
[C---:B------:R-:W-:Y:S02]  /*6860*/  PRMT R130, R18.reuse, 0x8880, RZ ;  /* 0x0000888012827816 */ /* 0x040fe400000000ff */
[----:B------:R-:W-:Y:S02]  /*6870*/  SHF.L.U32 R128, R18, 0x8, RZ ;  /* 0x0000000812807819 */ /* 0x000fe400000006ff */
[----:B------:R-:W-:Y:S02]  /*6880*/  SHF.R.S32.HI R77, RZ, 0x18, R18 ;  /* 0x00000018ff4d7819 */ /* 0x000fe40000011412 */
[C---:B------:R-:W-:Y:S02]  /*6890*/  PRMT R127, R19.reuse, 0x8880, RZ ;  /* 0x00008880137f7816 */ /* 0x040fe400000000ff */
[C---:B------:R-:W-:Y:S02]  /*68a0*/  SHF.L.U32 R126, R19.reuse, 0x10, RZ ;  /* 0x00000010137e7819 */ /* 0x040fe400000006ff */
[----:B------:R-:W-:Y:S02]  /*68b0*/  SHF.L.U32 R125, R19, 0x8, RZ ;  /* 0x00000008137d7819 */ /* 0x000fe400000006ff */
[----:B------:R-:W-:Y:S02]  /*68c0*/  SHF.R.S32.HI R78, RZ, 0x18, R19 ;  /* 0x00000018ff4e7819 */ /* 0x000fe40000011413 */
[----:B------:R-:W1:Y:S01]  /*68d0*/  LDTM.x64 R4, tmem[UR4] ;  /* 0x00000004000479ee */ /* 0x000e620008340000 */
[----:B------:R-:W-:Y:S01]  /*68e0*/  NOP ;  /* 0x0000000000007918 */ /* 0x000fe20000000000 */
[----:B------:R-:W-:Y:S02]  /*68f0*/  IADD3 R149, PT, PT, R149, 0x100, RZ ;  /* 0x0000010095957810 */ /* 0x000fe40007ffe0ff */
[----:B------:R-:W-:Y:S02]  /*6900*/  SHF.R.S32.HI R73, RZ, 0x18, R73 ;  /* 0x00000018ff497819 */ /* 0x000fe40000011449 */
[----:B------:R-:W-:Y:S02]  /*6910*/  LOP3.LUT R149, R149, 0xfefffff8, RZ, 0xc0, !PT ;  /* 0xfefffff895957812 */ /* 0x000fe400078ec0ff */
[C---:B------:R-:W-:Y:S02]  /*6920*/  PRMT R94, R90.reuse, 0x8880, RZ ;  /* 0x000088805a5e7816 */ /* 0x040fe400000000ff */
[----:B-1----:R1:W-:Y:S01]  /*6930*/  SYNCS.ARRIVE.TRANS64.RED.A1T0 RZ, [R149+URZ], RZ ;  /* 0x000000ff95ff79a7 */ /* 0x0023e200081004ff */
[----:B------:R-:W-:Y:S02]  /*6940*/  SHF.L.U32 R93, R90, 0x10, RZ ;  /* 0x000000105a5d7819 */ /* 0x000fe400000006ff */
[----:B------:R-:W-:Y:S02]  /*6950*/  SHF.R.S32.HI R74, RZ, 0x18, R74 ;  /* 0x00000018ff4a7819 */ /* 0x000fe4000001144a */
[C---:B------:R-:W-:Y:S02]  /*6960*/  PRMT R124, R80.reuse, 0x8880, RZ ;  /* 0x00008880507c7816 */ /* 0x040fe400000000ff */
[----:B------:R-:W-:Y:S02]  /*6970*/  SHF.L.U32 R123, R80, 0x10, RZ ;  /* 0x00000010507b7819 */ /* 0x000fe400000006ff */
[C---:B------:R-:W-:Y:S02]  /*6980*/  PRMT R121, R81.reuse, 0x8880, RZ ;  /* 0x0000888051797816 */ /* 0x040fe400000000ff */
[----:B------:R-:W-:Y:S02]  /*6990*/  SHF.R.S32.HI R79, RZ, 0x18, R80 ;  /* 0x00000018ff4f7819 */ /* 0x000fe40000011450 */
[----:B------:R-:W-:Y:S01]  /*69a0*/  SHF.L.U32 R120, R81, 0x10, RZ ;  /* 0x0000001051787819 */ /* 0x000fe200000006ff */
[C---:B----4-:R-:W-:Y:S01]  /*69b0*/  IMAD R0, R70.reuse, R4, RZ ;  /* 0x0000000446007224 */ /* 0x050fe200078e02ff */
[----:B------:R-:W-:Y:S01]  /*69c0*/  SHF.R.S32.HI R4, RZ, 0x18, R132 ;  /* 0x00000018ff047819 */ /* 0x000fe20000011484 */
[C---:B------:R-:W-:Y:S01]  /*69d0*/  IMAD R2, R70.reuse, R5, RZ ;  /* 0x0000000546027224 */ /* 0x040fe200078e02ff */
[----:B------:R-:W-:Y:S01]  /*69e0*/  SHF.R.S32.HI R5, RZ, 0x18, R131 ;  /* 0x00000018ff057819 */ /* 0x000fe20000011483 */
[----:B------:R-:W-:Y:S01]  /*69f0*/  IMAD R3, R70, R6, RZ ;  /* 0x0000000646037224 */ /* 0x000fe200078e02ff */
[----:B------:R-:W-:Y:S01]  /*6a00*/  PRMT R118, R82, 0x8880, RZ ;  /* 0x0000888052767816 */ /* 0x000fe200000000ff */
[-C--:B------:R-:W-:Y:S01]  /*6a10*/  IMAD R0, R71, R72.reuse, R0 ;  /* 0x0000004847007224 */ /* 0x080fe200078e0200 */
[----:B------:R-:W-:Y:S01]  /*6a20*/  SHF.R.S32.HI R80, RZ, 0x18, R81 ;  /* 0x00000018ff507819 */ /* 0x000fe20000011451 */
[----:B------:R-:W-:Y:S01]  /*6a30*/  IMAD R7, R70, R7, RZ ;  /* 0x0000000746077224 */ /* 0x000fe200078e02ff */
[----:B------:R-:W-:Y:S01]  /*6a40*/  SHF.L.U32 R117, R82, 0x10, RZ ;  /* 0x0000001052757819 */ /* 0x000fe200000006ff */
[-C--:B------:R-:W-:Y:S01]  /*6a50*/  IMAD R2, R73, R72.reuse, R2 ;  /* 0x0000004849027224 */ /* 0x080fe200078e0202 */
[----:B------:R-:W-:Y:S01]  /*6a60*/  PRMT R115, R83, 0x8880, RZ ;  /* 0x0000888053737816 */ /* 0x000fe200000000ff */
[-C--:B------:R-:W-:Y:S01]  /*6a70*/  IMAD R3, R74, R72.reuse, R3 ;  /* 0x000000484a037224 */ /* 0x080fe200078e0203 */
[----:B------:R-:W-:Y:S01]  /*6a80*/  SHF.R.S32.HI R74, RZ, 0x18, R90 ;  /* 0x00000018ff4a7819 */ /* 0x000fe2000001145a */
[----:B------:R-:W-:Y:S01]  /*6a90*/  IMAD R7, R75, R72, R7 ;  /* 0x000000484b077224 */ /* 0x000fe200078e0207 */
[----:B------:R-:W-:Y:S01]  /*6aa0*/  PRMT R112, R84, 0x8880, RZ ;  /* 0x0000888054707816 */ /* 0x000fe200000000ff */
[----:B------:R-:W-:Y:S01]  /*6ab0*/  IMAD R8, R70, R8, RZ ;  /* 0x0000000846087224 */ /* 0x000fe200078e02ff */
[----:B------:R-:W-:Y:S01]  /*6ac0*/  SHF.L.U32 R111, R84, 0x10, RZ ;  /* 0x00000010546f7819 */ /* 0x000fe200000006ff */
[C---:B------:R-:W-:Y:S01]  /*6ad0*/  IMAD R9, R70.reuse, R9, RZ ;  /* 0x0000000946097224 */ /* 0x040fe200078e02ff */
[----:B------:R-:W-:Y:S01]  /*6ae0*/  I2IP.S8.S32.SAT R90, R7, R3, RZ ;  /* 0x00000003075a7239 */ /* 0x000fe200000014ff */
[C---:B------:R-:W-:Y:S01]  /*6af0*/  IMAD R10, R70.reuse, R10, RZ ;  /* 0x0000000a460a7224 */ /* 0x040fe200078e02ff */
[----:B------:R-:W-:Y:S01]  /*6b00*/  MOV R3, R133 ;  /* 0x0000008500037202 */ /* 0x000fe20000000f00 */
[C---:B------:R-:W-:Y:S01]  /*6b10*/  IMAD R11, R70.reuse, R11, RZ ;  /* 0x0000000b460b7224 */ /* 0x040fe200078e02ff */
[C---:B------:R-:W-:Y:S01]  /*6b20*/  PRMT R109, R85.reuse, 0x8880, RZ ;  /* 0x00008880556d7816 */ /* 0x040fe200000000ff */
[----:B------:R-:W-:Y:S01]  /*6b30*/  IMAD R6, R70, R19, RZ ;  /* 0x0000001346067224 */ /* 0x000fe200078e02ff */
[----:B------:R-:W-:Y:S01]  /*6b40*/  SHF.L.U32 R108, R85, 0x10, RZ ;  /* 0x00000010556c7819 */ /* 0x000fe200000006ff */
[----:B------:R-:W-:Y:S01]  /*6b50*/  IMAD R8, R3, R72, R8 ;  /* 0x0000004803087224 */ /* 0x000fe200078e0208 */
[----:B------:R-:W-:Y:S01]  /*6b60*/  MOV R3, R130 ;  /* 0x0000008200037202 */ /* 0x000fe20000000f00 */
[----:B------:R-:W-:Y:S01]  /*6b70*/  IMAD R9, R4, R72, R9 ;  /* 0x0000004804097224 */ /* 0x000fe200078e0209 */
[----:B------:R-:W-:Y:S01]  /*6b80*/  SHF.R.S32.HI R4, RZ, 0x18, R129 ;  /* 0x00000018ff047819 */ /* 0x000fe20000011481 */
[----:B------:R-:W-:Y:S01]  /*6b90*/  IMAD R19, R70, R24, RZ ;  /* 0x0000001846137224 */ /* 0x000fe200078e02ff */
[----:B------:R-:W-:Y:S01]  /*6ba0*/  PRMT R106, R86, 0x8880, RZ ;  /* 0x00008880566a7816 */ /* 0x000fe200000000ff */
[----:B------:R-:W-:Y:S01]  /*6bb0*/  IMAD R10, R5, R72, R10 ;  /* 0x00000048050a7224 */ /* 0x000fe200078e020a */
[----:B------:R-:W-:Y:S01]  /*6bc0*/  SHF.R.S32.HI R5, RZ, 0x18, R128 ;  /* 0x00000018ff057819 */ /* 0x000fe20000011480 */
[----:B------:R-:W-:Y:S01]  /*6bd0*/  IMAD R12, R70, R12, RZ ;  /* 0x0000000c460c7224 */ /* 0x000fe200078e02ff */
[----:B------:R-:W-:Y:S01]  /*6be0*/  SHF.L.U32 R104, R86, 0x10, RZ ;  /* 0x0000001056687819 */ /* 0x000fe200000006ff */
[C---:B------:R-:W-:Y:S01]  /*6bf0*/  IMAD R24, R70.reuse, R29, RZ ;  /* 0x0000001d46187224 */ /* 0x040fe200078e02ff */
[C---:B------:R-:W-:Y:S01]  /*6c00*/  PRMT R100, R87.reuse, 0x8880, RZ ;  /* 0x0000888057647816 */ /* 0x040fe200000000ff */
[----:B------:R-:W-:Y:S01]  /*6c10*/  IMAD R29, R70, R34, RZ ;  /* 0x00000022461d7224 */ /* 0x000fe200078e02ff */
[----:B------:R-:W-:Y:S01]  /*6c20*/  SHF.L.U32 R99, R87, 0x10, RZ ;  /* 0x0000001057637819 */ /* 0x000fe200000006ff */
[----:B------:R-:W-:Y:S01]  /*6c30*/  IMAD R11, R76, R72, R11 ;  /* 0x000000484c0b7224 */ /* 0x000fe200078e020b */
[----:B------:R-:W-:Y:S01]  /*6c40*/  PRMT R105, R88, 0x8880, RZ ;  /* 0x0000888058697816 */ /* 0x000fe200000000ff */
[C---:B------:R-:W-:Y:S01]  /*6c50*/  IMAD R13, R70.reuse, R13, RZ ;  /* 0x0000000d460d7224 */ /* 0x040fe200078e02ff */
[----:B------:R-:W-:Y:S01]  /*6c60*/  PRMT R97, R89, 0x8880, RZ ;  /* 0x0000888059617816 */ /* 0x000fe200000000ff */
[C---:B------:R-:W-:Y:S01]  /*6c70*/  IMAD R34, R70.reuse, R39, RZ ;  /* 0x0000002746227224 */ /* 0x040fe200078e02ff */
[----:B------:R-:W-:Y:S01]  /*6c80*/  I2IP.S8.S32.SAT R11, R11, R10, RZ ;  /* 0x0000000a0b0b7239 */ /* 0x000fe200000014ff */
[C---:B------:R-:W-:Y:S01]  /*6c90*/  IMAD R39, R70.reuse, R44, RZ ;  /* 0x0000002c46277224 */ /* 0x040fe200078e02ff */
[----:B------:R-:W-:Y:S01]  /*6ca0*/  SHF.R.S32.HI R71, RZ, 0x18, R88 ;  /* 0x00000018ff477819 */ /* 0x000fe20000011458 */
[C---:B------:R-:W-:Y:S01]  /*6cb0*/  IMAD R14, R70.reuse, R14, RZ ;  /* 0x0000000e460e7224 */ /* 0x040fe200078e02ff */
[----:B------:R-:W-:Y:S01]  /*6cc0*/  SHF.L.U32 R96, R89, 0x10, RZ ;  /* 0x0000001059607819 */ /* 0x000fe200000006ff */
[----:B------:R-:W-:Y:S01]  /*6cd0*/  IMAD R12, R3, R72, R12 ;  /* 0x00000048030c7224 */ /* 0x000fe200078e020c */
[----:B------:R-:W-:Y:S01]  /*6ce0*/  SHF.R.S32.HI R73, RZ, 0x18, R89 ;  /* 0x00000018ff497819 */ /* 0x000fe20000011459 */
[C---:B------:R-:W-:Y:S01]  /*6cf0*/  IMAD R44, R70.reuse, R49, RZ ;  /* 0x00000031462c7224 */ /* 0x040fe200078e02ff */
[----:B------:R-:W-:Y:S01]  /*6d00*/  SHF.R.S32.HI R75, RZ, 0x18, R91 ;  /* 0x00000018ff4b7819 */ /* 0x000fe2000001145b */
[C---:B------:R-:W-:Y:S01]  /*6d10*/  IMAD R49, R70.reuse, R54, RZ ;  /* 0x0000003646317224 */ /* 0x040fe200078e02ff */
[----:B------:R-:W-:Y:S01]  /*6d20*/  SHF.L.U32 R119, R81, 0x8, RZ ;  /* 0x0000000851777819 */ /* 0x000fe200000006ff */
[----:B------:R-:W-:Y:S01]  /*6d30*/  IMAD R15, R70, R15, RZ ;  /* 0x0000000f460f7224 */ /* 0x000fe200078e02ff */
[----:B------:R-:W-:Y:S01]  /*6d40*/  SHF.R.S32.HI R81, RZ, 0x18, R82 ;  /* 0x00000018ff517819 */ /* 0x000fe20000011452 */
[----:B------:R-:W-:Y:S01]  /*6d50*/  IMAD R13, R4, R72, R13 ;  /* 0x00000048040d7224 */ /* 0x000fe200078e020d */
[----:B------:R-:W-:Y:S01]  /*6d60*/  SHF.L.U32 R116, R82, 0x8, RZ ;  /* 0x0000000852747819 */ /* 0x000fe200000006ff */
[C---:B------:R-:W-:Y:S01]  /*6d70*/  IMAD R7, R70.reuse, R20, RZ ;  /* 0x0000001446077224 */ /* 0x040fe200078e02ff */
[----:B------:R-:W-:Y:S01]  /*6d80*/  SHF.R.S32.HI R82, RZ, 0x18, R83 ;  /* 0x00000018ff527819 */ /* 0x000fe20000011453 */
[C---:B------:R-:W-:Y:S01]  /*6d90*/  IMAD R54, R70.reuse, R59, RZ ;  /* 0x0000003b46367224 */ /* 0x040fe200078e02ff */
[----:B------:R-:W-:Y:S01]  /*6da0*/  SHF.L.U32 R113, R83, 0x8, RZ ;  /* 0x0000000853717819 */ /* 0x000fe200000006ff */
[C---:B------:R-:W-:Y:S01]  /*6db0*/  IMAD R20, R70.reuse, R25, RZ ;  /* 0x0000001946147224 */ /* 0x040fe200078e02ff */
[----:B------:R-:W-:Y:S01]  /*6dc0*/  SHF.R.S32.HI R83, RZ, 0x18, R84 ;  /* 0x00000018ff537819 */ /* 0x000fe20000011454 */
[----:B------:R-:W-:Y:S01]  /*6dd0*/  IMAD R59, R70, R64, RZ ;  /* 0x00000040463b7224 */ /* 0x000fe200078e02ff */
[----:B------:R-:W-:Y:S01]  /*6de0*/  I2IP.S8.S32.SAT R64, R2, R0, R90 ;  /* 0x0000000002407239 */ /* 0x000fe2000000145a */
[----:B------:R-:W-:Y:S01]  /*6df0*/  IMAD R14, R5, R72, R14 ;  /* 0x00000048050e7224 */ /* 0x000fe200078e020e */
[----:B------:R-:W-:Y:S01]  /*6e00*/  SHF.R.S32.HI R0, RZ, 0x18, R126 ;  /* 0x00000018ff007819 */ /* 0x000fe2000001147e */
[C---:B------:R-:W-:Y:S01]  /*6e10*/  IMAD R3, R70.reuse, R16, RZ ;  /* 0x0000001046037224 */ /* 0x040fe200078e02ff */
[----:B------:R-:W-:Y:S01]  /*6e20*/  SHF.R.S32.HI R2, RZ, 0x18, R125 ;  /* 0x00000018ff027819 */ /* 0x000fe2000001147d */
[----:B------:R-:W-:Y:S01]  /*6e30*/  IMAD R25, R70, R30, RZ ;  /* 0x0000001e46197224 */ /* 0x000fe200078e02ff */
[----:B------:R-:W-:Y:S01]  /*6e40*/  SHF.L.U32 R110, R84, 0x8, RZ ;  /* 0x00000008546e7819 */ /* 0x000fe200000006ff */
[----:B------:R-:W-:Y:S01]  /*6e50*/  IMAD.MOV.U32 R10, RZ, RZ, R127 ;  /* 0x000000ffff0a7224 */ /* 0x000fe200078e007f */
[----:B------:R-:W-:Y:S01]  /*6e60*/  SHF.R.S32.HI R84, RZ, 0x18, R85 ;  /* 0x00000018ff547819 */ /* 0x000fe20000011455 */
[----:B------:R-:W-:Y:S01]  /*6e70*/  IMAD R30, R70, R35, RZ ;  /* 0x00000023461e7224 */ /* 0x000fe200078e02ff */
[----:B------:R-:W-:Y:S01]  /*6e80*/  SHF.R.S32.HI R85, RZ, 0x18, R86 ;  /* 0x00000018ff557819 */ /* 0x000fe20000011456 */
[----:B------:R-:W-:Y:S01]  /*6e90*/  IMAD R15, R77, R72, R15 ;  /* 0x000000484d0f7224 */ /* 0x000fe200078e020f */
[----:B------:R-:W-:Y:S01]  /*6ea0*/  SHF.L.U32 R101, R86, 0x8, RZ ;  /* 0x0000000856657819 */ /* 0x000fe200000006ff */
[C---:B------:R-:W-:Y:S01]  /*6eb0*/  IMAD R4, R70.reuse, R17, RZ ;  /* 0x0000001146047224 */ /* 0x040fe200078e02ff */
[----:B------:R-:W-:Y:S01]  /*6ec0*/  SHF.R.S32.HI R86, RZ, 0x18, R87 ;  /* 0x00000018ff567819 */ /* 0x000fe20000011457 */
[C---:B------:R-:W-:Y:S01]  /*6ed0*/  IMAD R35, R70.reuse, R40, RZ ;  /* 0x0000002846237224 */ /* 0x040fe200078e02ff */
[----:B------:R-:W-:Y:S01]  /*6ee0*/  I2IP.S8.S32.SAT R14, R15, R14, RZ ;  /* 0x0000000e0f0e7239 */ /* 0x000fe200000014ff */
[C---:B------:R-:W-:Y:S01]  /*6ef0*/  IMAD R40, R70.reuse, R45, RZ ;  /* 0x0000002d46287224 */ /* 0x040fe200078e02ff */
[----:B------:R-:W-:Y:S01]  /*6f00*/  SHF.L.U32 R98, R87, 0x8, RZ ;  /* 0x0000000857627819 */ /* 0x000fe200000006ff */
[----:B------:R-:W-:Y:S01]  /*6f10*/  IMAD R5, R70, R18, RZ ;  /* 0x0000001246057224 */ /* 0x000fe200078e02ff */
[----:B------:R-:W-:Y:S01]  /*6f20*/  SHF.L.U32 R102, R88, 0x8, RZ ;  /* 0x0000000858667819 */ /* 0x000fe200000006ff */
[----:B------:R-:W-:Y:S01]  /*6f30*/  IMAD R45, R70, R50, RZ ;  /* 0x00000032462d7224 */ /* 0x000fe200078e02ff */
[----:B------:R-:W-:Y:S01]  /*6f40*/  SHF.L.U32 R88, R91, 0x10, RZ ;  /* 0x000000105b587819 */ /* 0x000fe200000006ff */
[----:B------:R-:W-:Y:S01]  /*6f50*/  IMAD R3, R10, R72, R3 ;  /* 0x000000480a037224 */ /* 0x000fe200078e0203 */
[----:B------:R-:W-:Y:S01]  /*6f60*/  SHF.L.U32 R95, R89, 0x8, RZ ;  /* 0x00000008595f7819 */ /* 0x000fe200000006ff */
[C---:B------:R-:W-:Y:S01]  /*6f70*/  IMAD R50, R70.reuse, R55, RZ ;  /* 0x0000003746327224 */ /* 0x040fe200078e02ff */
[C---:B------:R-:W-:Y:S01]  /*6f80*/  PRMT R89, R91.reuse, 0x8880, RZ ;  /* 0x000088805b597816 */ /* 0x040fe200000000ff */
[----:B------:R-:W-:Y:S01]  /*6f90*/  IMAD R55, R70, R60, RZ ;  /* 0x0000003c46377224 */ /* 0x000fe200078e02ff */
[----:B------:R-:W-:Y:S01]  /*6fa0*/  SHF.L.U32 R87, R91, 0x8, RZ ;  /* 0x000000085b577819 */ /* 0x000fe200000006ff */
[----:B------:R-:W-:Y:S01]  /*6fb0*/  IMAD R4, R0, R72, R4 ;  /* 0x0000004800047224 */ /* 0x000fe200078e0204 */
[----:B------:R-:W-:Y:S01]  /*6fc0*/  MOV R0, R124 ;  /* 0x0000007c00007202 */ /* 0x000fe20000000f00 */
[----:B------:R-:W-:Y:S01]  /*6fd0*/  IMAD R60, R70, R65, RZ ;  /* 0x00000041463c7224 */ /* 0x000fe200078e02ff */
[----:B------:R-:W-:Y:S01]  /*6fe0*/  I2IP.S8.S32.SAT R65, R9, R8, R11 ;  /* 0x0000000809417239 */ /* 0x000fe2000000140b */
[-C--:B------:R-:W-:Y:S01]  /*6ff0*/  IMAD R5, R2, R72.reuse, R5 ;  /* 0x0000004802057224 */ /* 0x080fe200078e0205 */
[----:B------:R-:W-:Y:S01]  /*7000*/  SHF.R.S32.HI R8, RZ, 0x18, R123 ;  /* 0x00000018ff087819 */ /* 0x000fe2000001147b */
[----:B------:R-:W-:Y:S01]  /*7010*/  IMAD R16, R70, R21, RZ ;  /* 0x0000001546107224 */ /* 0x000fe200078e02ff */
[----:B------:R-:W-:Y:S01]  /*7020*/  SHF.R.S32.HI R2, RZ, 0x18, R120 ;  /* 0x00000018ff027819 */ /* 0x000fe20000011478 */
[----:B------:R-:W-:Y:S01]  /*7030*/  IMAD R6, R78, R72, R6 ;  /* 0x000000484e067224 */ /* 0x000fe200078e0206 */
[----:B------:R-:W-:Y:S01]  /*7040*/  SHF.R.S32.HI R9, RZ, 0x18, R122 ;  /* 0x00000018ff097819 */ /* 0x000fe2000001147a */
[----:B------:R-:W-:Y:S01]  /*7050*/  IMAD R17, R70, R22, RZ ;  /* 0x0000001646117224 */ /* 0x000fe200078e02ff */
[----:B------:R-:W-:Y:S01]  /*7060*/  IADD3 R68, PT, PT, R68, 0x1, RZ ;  /* 0x0000000144447810 */ /* 0x000fe20007ffe0ff */
[-C--:B------:R-:W-:Y:S01]  /*7070*/  IMAD R7, R0, R72.reuse, R7 ;  /* 0x0000004800077224 */ /* 0x080fe200078e0207 */
[----:B------:R-:W-:Y:S01]  /*7080*/  I2IP.S8.S32.SAT R5, R6, R5, RZ ;  /* 0x0000000506057239 */ /* 0x000fe200000014ff */
[----:B------:R-:W-:Y:S01]  /*7090*/  IMAD R18, R70, R23, RZ ;  /* 0x0000001746127224 */ /* 0x000fe200078e02ff */
[----:B------:R-:W-:Y:S01]  /*70a0*/  MOV R0, R121 ;  /* 0x0000007900007202 */ /* 0x000fe20000000f00 */
[-C--:B------:R-:W-:Y:S01]  /*70b0*/  IMAD R16, R8, R72.reuse, R16 ;  /* 0x0000004808107224 */ /* 0x080fe200078e0210 */
[----:B------:R-:W-:Y:S01]  /*70c0*/  SHF.R.S32.HI R8, RZ, 0x18, R119 ;  /* 0x00000018ff087819 */ /* 0x000fe20000011477 */
[-C--:B------:R-:W-:Y:S02]  /*70d0*/  IMAD R17, R9, R72.reuse, R17 ;  /* 0x0000004809117224 */ /* 0x080fe400078e0211 */
[----:B------:R-:W-:Y:S02]  /*70e0*/  IMAD R18, R79, R72, R18 ;  /* 0x000000484f127224 */ /* 0x000fe400078e0212 */
[----:B------:R-:W-:Y:S02]  /*70f0*/  IMAD R21, R70, R26, RZ ;  /* 0x0000001a46157224 */ /* 0x000fe400078e02ff */
[----:B------:R-:W-:Y:S01]  /*7100*/  IMAD R19, R0, R72, R19 ;  /* 0x0000004800137224 */ /* 0x000fe200078e0213 */
[----:B------:R-:W-:Y:S01]  /*7110*/  I2IP.S8.S32.SAT R17, R18, R17, RZ ;  /* 0x0000001112117239 */ /* 0x000fe200000014ff */
[----:B------:R-:W-:Y:S01]  /*7120*/  IMAD R22, R70, R27, RZ ;  /* 0x0000001b46167224 */ /* 0x000fe200078e02ff */
[----:B------:R-:W-:Y:S01]  /*7130*/  MOV R0, R118 ;  /* 0x0000007600007202 */ /* 0x000fe20000000f00 */
[----:B------:R-:W-:Y:S01]  /*7140*/  IMAD R20, R2, R72, R20 ;  /* 0x0000004802147224 */ /* 0x000fe200078e0214 */
[----:B------:R-:W-:Y:S01]  /*7150*/  I2IP.S8.S32.SAT R16, R16, R7, R17 ;  /* 0x0000000710107239 */ /* 0x000fe20000001411 */
[----:B------:R-:W-:Y:S01]  /*7160*/  IMAD R23, R70, R28, RZ ;  /* 0x0000001c46177224 */ /* 0x000fe200078e02ff */
[----:B------:R-:W-:Y:S01]  /*7170*/  SHF.R.S32.HI R2, RZ, 0x18, R117 ;  /* 0x00000018ff027819 */ /* 0x000fe20000011475 */
[----:B------:R-:W-:Y:S02]  /*7180*/  IMAD R21, R8, R72, R21 ;  /* 0x0000004808157224 */ /* 0x000fe400078e0215 */
[----:B------:R-:W-:Y:S02]  /*7190*/  IMAD R27, R70, R32, RZ ;  /* 0x00000020461b7224 */ /* 0x000fe400078e02ff */
[----:B------:R-:W-:Y:S02]  /*71a0*/  IMAD R22, R80, R72, R22 ;  /* 0x0000004850167224 */ /* 0x000fe400078e0216 */
[C---:B------:R-:W-:Y:S02]  /*71b0*/  IMAD R32, R70.reuse, R37, RZ ;  /* 0x0000002546207224 */ /* 0x040fe400078e02ff */
[----:B------:R-:W-:Y:S01]  /*71c0*/  IMAD R37, R70, R42, RZ ;  /* 0x0000002a46257224 */ /* 0x000fe200078e02ff */
[----:B------:R-:W-:Y:S01]  /*71d0*/  I2IP.S8.S32.SAT R17, R22, R21, RZ ;  /* 0x0000001516117239 */ /* 0x000fe200000014ff */
[----:B------:R-:W-:Y:S01]  /*71e0*/  IMAD R23, R0, R72, R23 ;  /* 0x0000004800177224 */ /* 0x000fe200078e0217 */
[----:B------:R-:W-:Y:S01]  /*71f0*/  SHF.R.S32.HI R0, RZ, 0x18, R116 ;  /* 0x00000018ff007819 */ /* 0x000fe20000011474 */
[----:B------:R-:W-:Y:S01]  /*7200*/  IMAD R42, R70, R47, RZ ;  /* 0x0000002f462a7224 */ /* 0x000fe200078e02ff */
[----:B------:R-:W-:Y:S01]  /*7210*/  I2IP.S8.S32.SAT R17, R20, R19, R17 ;  /* 0x0000001314117239 */ /* 0x000fe20000001411 */
[C---:B------:R-:W-:Y:S02]  /*7220*/  IMAD R47, R70.reuse, R52, RZ ;  /* 0x00000034462f7224 */ /* 0x040fe400078e02ff */
[C---:B------:R-:W-:Y:S02]  /*7230*/  IMAD R52, R70.reuse, R57, RZ ;  /* 0x0000003946347224 */ /* 0x040fe400078e02ff */
[C---:B------:R-:W-:Y:S02]  /*7240*/  IMAD R26, R70.reuse, R31, RZ ;  /* 0x0000001f461a7224 */ /* 0x040fe400078e02ff */
[----:B------:R-:W-:Y:S02]  /*7250*/  IMAD R57, R70, R62, RZ ;  /* 0x0000003e46397224 */ /* 0x000fe400078e02ff */
[-C--:B------:R-:W-:Y:S01]  /*7260*/  IMAD R24, R2, R72.reuse, R24 ;  /* 0x0000004802187224 */ /* 0x080fe200078e0218 */
[----:B------:R-:W-:Y:S01]  /*7270*/  MOV R2, R115 ;  /* 0x0000007300027202 */ /* 0x000fe20000000f00 */
[----:B------:R-:W-:Y:S01]  /*7280*/  IMAD R62, R70, R67, RZ ;  /* 0x00000043463e7224 */ /* 0x000fe200078e02ff */
[----:B------:R-:W-:Y:S01]  /*7290*/  I2IP.S8.S32.SAT R67, R4, R3, R5 ;  /* 0x0000000304437239 */ /* 0x000fe20000001405 */
[-C--:B------:R-:W-:Y:S01]  /*72a0*/  IMAD R25, R0, R72.reuse, R25 ;  /* 0x0000004800197224 */ /* 0x080fe200078e0219 */
[----:B------:R-:W-:Y:S01]  /*72b0*/  SHF.R.S32.HI R3, RZ, 0x18, R114 ;  /* 0x00000018ff037819 */ /* 0x000fe20000011472 */
[----:B------:R-:W-:Y:S01]  /*72c0*/  IMAD R28, R70, R33, RZ ;  /* 0x00000021461c7224 */ /* 0x000fe200078e02ff */
[----:B------:R-:W-:Y:S01]  /*72d0*/  SHF.R.S32.HI R4, RZ, 0x18, R113 ;  /* 0x00000018ff047819 */ /* 0x000fe20000011471 */
[-C--:B------:R-:W-:Y:S02]  /*72e0*/  IMAD R26, R81, R72.reuse, R26 ;  /* 0x00000048511a7224 */ /* 0x080fe400078e021a */
[-C--:B------:R-:W-:Y:S01]  /*72f0*/  IMAD R27, R2, R72.reuse, R27 ;  /* 0x00000048021b7224 */ /* 0x080fe200078e021b */
[----:B------:R-:W-:Y:S01]  /*7300*/  SHF.R.S32.HI R2, RZ, 0x18, R111 ;  /* 0x00000018ff027819 */ /* 0x000fe2000001146f */
[----:B------:R-:W-:Y:S01]  /*7310*/  IMAD R28, R3, R72, R28 ;  /* 0x00000048031c7224 */ /* 0x000fe200078e021c */
[----:B------:R-:W-:Y:S01]  /*7320*/  I2IP.S8.S32.SAT R18, R26, R25, RZ ;  /* 0x000000191a127239 */ /* 0x000fe200000014ff */
[----:B------:R-:W-:Y:S01]  /*7330*/  IMAD R31, R70, R36, RZ ;  /* 0x00000024461f7224 */ /* 0x000fe200078e02ff */
[----:B------:R-:W-:Y:S01]  /*7340*/  SHF.R.S32.HI R3, RZ, 0x18, R108 ;  /* 0x00000018ff037819 */ /* 0x000fe2000001146c */
[-C--:B------:R-:W-:Y:S01]  /*7350*/  IMAD R29, R4, R72.reuse, R29 ;  /* 0x00000048041d7224 */ /* 0x080fe200078e021d */
[----:B------:R-:W-:Y:S01]  /*7360*/  I2IP.S8.S32.SAT R18, R24, R23, R18 ;  /* 0x0000001718127239 */ /* 0x000fe20000001412 */
[----:B------:R-:W-:Y:S01]  /*7370*/  IMAD.MOV.U32 R0, RZ, RZ, R112 ;  /* 0x000000ffff007224 */ /* 0x000fe200078e0070 */
[----:B------:R-:W-:Y:S01]  /*7380*/  SHF.R.S32.HI R4, RZ, 0x18, R107 ;  /* 0x00000018ff047819 */ /* 0x000fe2000001146b */
[-C--:B------:R-:W-:Y:S02]  /*7390*/  IMAD R30, R82, R72.reuse, R30 ;  /* 0x00000048521e7224 */ /* 0x080fe400078e021e */
[----:B------:R-:W-:Y:S01]  /*73a0*/  IMAD R31, R0, R72, R31 ;  /* 0x00000048001f7224 */ /* 0x000fe200078e021f */
[----:B------:R-:W-:Y:S01]  /*73b0*/  SHF.R.S32.HI R0, RZ, 0x18, R110 ;  /* 0x00000018ff007819 */ /* 0x000fe2000001146e */
[----:B------:R-:W-:Y:S01]  /*73c0*/  IMAD R33, R70, R38, RZ ;  /* 0x0000002646217224 */ /* 0x000fe200078e02ff */
[----:B------:R-:W-:Y:S01]  /*73d0*/  I2IP.S8.S32.SAT R19, R30, R29, RZ ;  /* 0x0000001d1e137239 */ /* 0x000fe200000014ff */
[-C--:B------:R-:W-:Y:S01]  /*73e0*/  IMAD R32, R2, R72.reuse, R32 ;  /* 0x0000004802207224 */ /* 0x080fe200078e0220 */
[----:B------:R-:W-:Y:S01]  /*73f0*/  MOV R2, R109 ;  /* 0x0000006d00027202 */ /* 0x000fe20000000f00 */
[----:B------:R-:W-:Y:S01]  /*7400*/  IMAD R33, R0, R72, R33 ;  /* 0x0000004800217224 */ /* 0x000fe200078e0221 */
[----:B------:R-:W-:Y:S01]  /*7410*/  I2IP.S8.S32.SAT R19, R28, R27, R19 ;  /* 0x0000001b1c137239 */ /* 0x000fe20000001413 */
[----:B------:R-:W-:Y:S01]  /*7420*/  IMAD R36, R70, R41, RZ ;  /* 0x0000002946247224 */ /* 0x000fe200078e02ff */
[----:B------:R-:W-:Y:S01]  /*7430*/  MOV R0, R106 ;  /* 0x0000006a00007202 */ /* 0x000fe20000000f00 */
[-C--:B------:R-:W-:Y:S02]  /*7440*/  IMAD R34, R83, R72.reuse, R34 ;  /* 0x0000004853227224 */ /* 0x080fe400078e0222 */
[-C--:B------:R-:W-:Y:S01]  /*7450*/  IMAD R35, R2, R72.reuse, R35 ;  /* 0x0000004802237224 */ /* 0x080fe200078e0223 */
[----:B------:R-:W-:Y:S01]  /*7460*/  SHF.R.S32.HI R2, RZ, 0x18, R104 ;  /* 0x00000018ff027819 */ /* 0x000fe20000011468 */
[----:B------:R-:W-:Y:S01]  /*7470*/  IMAD R38, R70, R43, RZ ;  /* 0x0000002b46267224 */ /* 0x000fe200078e02ff */
[----:B------:R-:W-:Y:S01]  /*7480*/  I2IP.S8.S32.SAT R33, R34, R33, RZ ;  /* 0x0000002122217239 */ /* 0x000fe200000014ff */
[-C--:B------:R-:W-:Y:S01]  /*7490*/  IMAD R36, R3, R72.reuse, R36 ;  /* 0x0000004803247224 */ /* 0x080fe200078e0224 */
[----:B------:R-:W-:Y:S01]  /*74a0*/  SHF.R.S32.HI R3, RZ, 0x18, R99 ;  /* 0x00000018ff037819 */ /* 0x000fe20000011463 */
[-C--:B------:R-:W-:Y:S01]  /*74b0*/  IMAD R37, R4, R72.reuse, R37 ;  /* 0x0000004804257224 */ /* 0x080fe200078e0225 */
[----:B------:R-:W-:Y:S01]  /*74c0*/  I2IP.S8.S32.SAT R32, R32, R31, R33 ;  /* 0x0000001f20207239 */ /* 0x000fe20000001421 */
[-C--:B------:R-:W-:Y:S01]  /*74d0*/  IMAD R38, R84, R72.reuse, R38 ;  /* 0x0000004854267224 */ /* 0x080fe200078e0226 */
[----:B------:R-:W-:Y:S01]  /*74e0*/  SHF.R.S32.HI R4, RZ, 0x18, R98 ;  /* 0x00000018ff047819 */ /* 0x000fe20000011462 */
[----:B------:R-:W-:Y:S01]  /*74f0*/  IMAD R39, R0, R72, R39 ;  /* 0x0000004800277224 */ /* 0x000fe200078e0227 */
[----:B------:R-:W-:Y:S01]  /*7500*/  SHF.R.S32.HI R0, RZ, 0x18, R101 ;  /* 0x00000018ff007819 */ /* 0x000fe20000011465 */
[----:B------:R-:W-:Y:S01]  /*7510*/  IMAD R41, R70, R46, RZ ;  /* 0x0000002e46297224 */ /* 0x000fe200078e02ff */
[----:B------:R-:W-:Y:S01]  /*7520*/  I2IP.S8.S32.SAT R37, R38, R37, RZ ;  /* 0x0000002526257239 */ /* 0x000fe200000014ff */
[----:B------:R-:W-:Y:S01]  /*7530*/  IMAD R40, R2, R72, R40 ;  /* 0x0000004802287224 */ /* 0x000fe200078e0228 */
[----:B------:R-:W-:Y:S01]  /*7540*/  MOV R2, R100 ;  /* 0x0000006400027202 */ /* 0x000fe20000000f00 */
[----:B------:R-:W-:Y:S01]  /*7550*/  IMAD R43, R70, R48, RZ ;  /* 0x00000030462b7224 */ /* 0x000fe200078e02ff */
[----:B------:R-:W-:Y:S01]  /*7560*/  I2IP.S8.S32.SAT R33, R36, R35, R37 ;  /* 0x0000002324217239 */ /* 0x000fe20000001425 */
[-C--:B------:R-:W-:Y:S01]  /*7570*/  IMAD R41, R0, R72.reuse, R41 ;  /* 0x0000004800297224 */ /* 0x080fe200078e0229 */
        /* <DEDUP_REMOVED lines=10> */
[----:B------:R-:W-:Y:S01]  /*7620*/  IMAD R48, R70, R53, RZ ;  /* 0x0000003546307224 */ /* 0x000fe200078e02ff */
[----:B------:R-:W-:Y:S01]  /*7630*/  SHF.R.S32.HI R4, RZ, 0x18, R87 ;  /* 0x00000018ff047819 */ /* 0x000fe20000011457 */
[-C--:B------:R-:W-:Y:S02]  /*7640*/  IMAD R46, R86, R72.reuse, R46 ;  /* 0x00000048562e7224 */ /* 0x080fe400078e022e */
[-C--:B------:R-:W-:Y:S02]  /*7650*/  IMAD R47, R0, R72.reuse, R47 ;  /* 0x00000048002f7224 */ /* 0x080fe400078e022f */
[----:B------:R-:W-:Y:S01]  /*7660*/  IMAD R48, R2, R72, R48 ;  /* 0x0000004802307224 */ /* 0x000fe200078e0230 */
[----:B------:R-:W-:Y:S01]  /*7670*/  SHF.R.S32.HI R2, RZ, 0x18, R96 ;  /* 0x00000018ff027819 */ /* 0x000fe20000011460 */
[----:B------:R-:W-:Y:S01]  /*7680*/  IMAD R51, R70, R56, RZ ;  /* 0x0000003846337224 */ /* 0x000fe200078e02ff */
[----:B------:R-:W-:Y:S01]  /*7690*/  I2IP.S8.S32.SAT R35, R46, R45, RZ ;  /* 0x0000002d2e237239 */ /* 0x000fe200000014ff */
[-C--:B------:R-:W-:Y:S01]  /*76a0*/  IMAD R49, R3, R72.reuse, R49 ;  /* 0x0000004803317224 */ /* 0x080fe200078e0231 */
[----:B------:R-:W-:Y:S01]  /*76b0*/  SHF.R.S32.HI R3, RZ, 0x18, R95 ;  /* 0x00000018ff037819 */ /* 0x000fe2000001145f */
[----:B------:R-:W-:Y:S01]  /*76c0*/  IMAD.MOV.U32 R0, RZ, RZ, R97 ;  /* 0x000000ffff007224 */ /* 0x000fe200078e0061 */
[----:B------:R-:W-:Y:S01]  /*76d0*/  I2IP.S8.S32.SAT R35, R44, R43, R35 ;  /* 0x0000002b2c237239 */ /* 0x000fe20000001423 */
[-C--:B------:R-:W-:Y:S02]  /*76e0*/  IMAD R50, R71, R72.reuse, R50 ;  /* 0x0000004847327224 */ /* 0x080fe400078e0232 */
[----:B------:R-:W-:Y:S01]  /*76f0*/  IMAD R51, R0, R72, R51 ;  /* 0x0000004800337224 */ /* 0x000fe200078e0233 */
[----:B------:R-:W-:Y:S01]  /*7700*/  MOV R0, R94 ;  /* 0x0000005e00007202 */ /* 0x000fe20000000f00 */
[----:B------:R-:W-:Y:S01]  /*7710*/  IMAD R53, R70, R58, RZ ;  /* 0x0000003a46357224 */ /* 0x000fe200078e02ff */
[----:B------:R-:W-:Y:S01]  /*7720*/  I2IP.S8.S32.SAT R49, R50, R49, RZ ;  /* 0x0000003132317239 */ /* 0x000fe200000014ff */
[-C--:B------:R-:W-:Y:S01]  /*7730*/  IMAD R52, R2, R72.reuse, R52 ;  /* 0x0000004802347224 */ /* 0x080fe200078e0234 */
[----:B------:R-:W-:Y:S01]  /*7740*/  SHF.R.S32.HI R2, RZ, 0x18, R93 ;  /* 0x00000018ff027819 */ /* 0x000fe2000001145d */
[-C--:B------:R-:W-:Y:S01]  /*7750*/  IMAD R53, R3, R72.reuse, R53 ;  /* 0x0000004803357224 */ /* 0x080fe200078e0235 */
[----:B------:R-:W-:Y:S01]  /*7760*/  SHF.R.S32.HI R3, RZ, 0x18, R88 ;  /* 0x00000018ff037819 */ /* 0x000fe20000011458 */
[----:B------:R-:W-:Y:S01]  /*7770*/  IMAD R54, R73, R72, R54 ;  /* 0x0000004849367224 */ /* 0x000fe200078e0236 */
[----:B------:R-:W-:Y:S01]  /*7780*/  I2IP.S8.S32.SAT R48, R48, R47, R49 ;  /* 0x0000002f30307239 */ /* 0x000fe20000001431 */
[C---:B------:R-:W-:Y:S02]  /*7790*/  IMAD R56, R70.reuse, R61, RZ ;  /* 0x0000003d46387224 */ /* 0x040fe400078e02ff */
[----:B------:R-:W-:Y:S01]  /*77a0*/  IMAD R61, R70, R66, RZ ;  /* 0x00000042463d7224 */ /* 0x000fe200078e02ff */
[----:B------:R-:W-:Y:S01]  /*77b0*/  I2IP.S8.S32.SAT R66, R13, R12, R14 ;  /* 0x0000000c0d427239 */ /* 0x000fe2000000140e */
[-C--:B------:R-:W-:Y:S01]  /*77c0*/  IMAD R55, R0, R72.reuse, R55 ;  /* 0x0000004800377224 */ /* 0x080fe200078e0237 */
[----:B------:R-:W-:Y:S01]  /*77d0*/  SHF.R.S32.HI R0, RZ, 0x18, R92 ;  /* 0x00000018ff007819 */ /* 0x000fe2000001145c */
[-C--:B------:R-:W-:Y:S01]  /*77e0*/  IMAD R56, R2, R72.reuse, R56 ;  /* 0x0000004802387224 */ /* 0x080fe200078e0238 */
[----:B------:R-:W-:Y:S01]  /*77f0*/  MOV R2, R89 ;  /* 0x0000005900027202 */ /* 0x000fe20000000f00 */
[----:B------:R1:W-:Y:S01]  /*7800*/  STS.128 [R146+UR44+0x2200], R64 ;  /* 0x0022004092007988 */ /* 0x0003e20008000c2c */
[----:B------:R-:W-:Y:S01]  /*7810*/  IMAD R58, R70, R63, RZ ;  /* 0x0000003f463a7224 */ /* 0x000fe200078e02ff */
[----:B------:R-:W-:Y:S01]  /*7820*/  I2IP.S8.S32.SAT R49, R54, R53, RZ ;  /* 0x0000003536317239 */ /* 0x000fe200000014ff */
[-C--:B------:R-:W-:Y:S02]  /*7830*/  IMAD R57, R0, R72.reuse, R57 ;  /* 0x0000004800397224 */ /* 0x080fe400078e0239 */
[-C--:B------:R-:W-:Y:S01]  /*7840*/  IMAD R58, R74, R72.reuse, R58 ;  /* 0x000000484a3a7224 */ /* 0x080fe200078e023a */
[----:B------:R-:W-:Y:S01]  /*7850*/  I2IP.S8.S32.SAT R49, R52, R51, R49 ;  /* 0x0000003334317239 */ /* 0x000fe20000001431 */
[-C--:B------:R-:W-:Y:S01]  /*7860*/  IMAD R59, R2, R72.reuse, R59 ;  /* 0x00000048023b7224 */ /* 0x080fe200078e023b */
[----:B------:R1:W-:Y:S01]  /*7870*/  STS.128 [R145+0x2200], R16 ;  /* 0x0022001091007388 */ /* 0x0003e20000000c00 */
[-C--:B------:R-:W-:Y:S01]  /*7880*/  IMAD R60, R3, R72.reuse, R60 ;  /* 0x00000048033c7224 */ /* 0x080fe200078e023c */
[----:B------:R-:W-:Y:S01]  /*7890*/  I2IP.S8.S32.SAT R50, R58, R57, RZ ;  /* 0x000000393a327239 */ /* 0x000fe200000014ff */
[-C--:B------:R-:W-:Y:S02]  /*78a0*/  IMAD R61, R4, R72.reuse, R61 ;  /* 0x00000048043d7224 */ /* 0x080fe400078e023d */
[----:B------:R-:W-:Y:S01]  /*78b0*/  IMAD R62, R75, R72, R62 ;  /* 0x000000484b3e7224 */ /* 0x000fe200078e023e */
[----:B------:R-:W-:Y:S02]  /*78c0*/  I2IP.S8.S32.SAT R50, R56, R55, R50 ;  /* 0x0000003738327239 */ /* 0x000fe40000001432 */
[----:B------:R1:W-:Y:S02]  /*78d0*/  STS.128 [R144+0x2200], R32 ;  /* 0x0022002090007388 */ /* 0x0003e40000000c00 */
[----:B------:R-:W-:Y:S04]  /*78e0*/  I2IP.S8.S32.SAT R61, R62, R61, RZ ;  /* 0x0000003d3e3d7239 */ /* 0x000fe800000014ff */
[----:B------:R-:W-:Y:S05]  /*78f0*/  I2IP.S8.S32.SAT R51, R60, R59, R61 ;  /* 0x0000003b3c337239 */ /* 0x000fea000000143d */
[----:B------:R1:W-:Y:S01]  /*7900*/  STS.128 [R143+0x2200], R48 ;  /* 0x002200308f007388 */ /* 0x0003e20000000c00 */
[----:B------:R-:W-:Y:S01]  /*7910*/  @!PT LDS RZ, [RZ] ;  /* 0x00000000fffff984 */ /* 0x000fe20000000800 */
[----:B------:R-:W-:Y:S01]  /*7920*/  @!PT LDS RZ, [RZ] ;  /* 0x00000000fffff984 */ /* 0x000fe20000000800 */
[----:B------:R-:W-:Y:S01]  /*7930*/  @!PT LDS RZ, [RZ] ;  /* 0x00000000fffff984 */ /* 0x000fe20000000800 */
[----:B------:R-:W-:Y:S01]  /*7940*/  @!PT LDS RZ, [RZ] ;  /* 0x00000000fffff984 */ /* 0x000fe20000000800 */
[----:B------:R3:W-:Y:S07]  /*7950*/  MEMBAR.ALL.CTA ;  /* 0x0000000000007992 */ /* 0x0007ee0000008000 */
[----:B---3--:R-:W3:Y:S02]  /*7960*/  FENCE.VIEW.ASYNC.S ;  /* 0x00000000000073c6 */ /* 0x008ee40000000000 */
[----:B---3--:R-:W-:Y:S06]  /*7970*/  BAR.SYNC.DEFER_BLOCKING 0x1, 0x80 ;  /* 0x0042000000007b1d */ /* 0x008fec0000010000 */
[----:B------:R-:W-:Y:S05]  /*7980*/  @P0 BRA `(.L_x_118) ;  /* 0x0000000000300947 */ /* 0x000fea0003800000 */
[----:B------:R-:W-:Y:S02]  /*7990*/  UIADD3 UR4, UPT, UPT, UR44, 0x2200, URZ ;  /* 0x000022002c047890 */ /* 0x000fe4000fffe0ff */
[----:B------:R-:W-:Y:S02]  /*79a0*/  USHF.L.U32 UR9, UR46, 0x6, URZ ;  /* 0x000000062e097899 */ /* 0x000fe400080006ff */
[----:B------:R-:W-:Y:S02]  /*79b0*/  USHF.L.U32 UR10, UR45, 0x7, URZ ;  /* 0x000000072d0a7899 */ /* 0x000fe400080006ff */
[----:B------:R-:W-:Y:S01]  /*79c0*/  MOV R154, UR4 ;  /* 0x00000004009a7c02 */ /* 0x000fe20008000f00 */
[----:B------:R-:W-:Y:S01]  /*79d0*/  UIADD3 UR4, UP0, UPT, UR62, 0x680, URZ ;  /* 0x000006803e047890 */ /* 0x000fe2000ff1e0ff */
[----:B------:R-:W-:Y:S02]  /*79e0*/  UMOV UR11, UR36 ;  /* 0x00000024000b7c82 */ /* 0x000fe40008000000 */
[----:B------:R-:W-:Y:S01]  /*79f0*/  R2UR UR8, R154 ;  /* 0x000000009a0872ca */ /* 0x000fe200000e0000 */
[----:B------:R-:W-:Y:S11]  /*7a00*/  UIADD3.X UR5, UPT, UPT, URZ, UR63, URZ, UP0, !UPT ;  /* 0x0000003fff057290 */ /* 0x000ff600087fe4ff */
[----:B------:R-:W-:Y:S01]  /*7a10*/  @!UPT UIADD3 URZ, UPT, UPT, URZ, URZ, URZ ;  /* 0x000000fffffff290 */ /* 0x000fe2000fffe0ff */
[----:B------:R3:W-:Y:S01]  /*7a20*/  UTMASTG.3D [UR8], [UR4] ;  /* 0x00000008040073b5 */ /* 0x0007e20008010000 */
[----:B------:R0:W-:Y:S01]  /*7a30*/  UTMACMDFLUSH ;  /* 0x00000000000079b7 */ /* 0x0001e20000000000 */
[----:B---3--:R-:W-:Y:S04]  /*7a40*/  DEPBAR.LE SB0, 0x0 ;  /* 0x000080000000791a */ /* 0x008fe80000000000 */
.L_x_118:
[----:B------:R-:W-:Y:S05]  /*7a50*/  BSYNC.RECONVERGENT B0 ;  /* 0x0000000000007941 */ /* 0x000fea0003800200 */
.L_x_117:
[----:B------:R-:W-:Y:S01]  /*7a60*/  BAR.SYNC.DEFER_BLOCKING 0x1, 0x80 ;  /* 0x0042000000007b1d */ /* 0x000fe20000010000 */
[----:B------:R-:W-:Y:S01]  /*7a70*/  ISETP.NE.AND P0, PT, R150, 0x2, PT ;  /* 0x000000029600780c */ /* 0x000fe20003f05270 */
[----:B------:R-:W-:Y:S01]  /*7a80*/  UISETP.NE.AND UP0, UPT, UR47, URZ, UPT ;  /* 0x000000ff2f00728c */ /* 0x000fe2000bf05270 */
[----:B------:R-:W-:Y:S01]  /*7a90*/  ISETP.NE.AND P1, PT, R68, 0x4, PT ;  /* 0x000000044400780c */ /* 0x000fe20003f25270 */
[----:B------:R-:W-:Y:S01]  /*7aa0*/  UIADD3 UR46, UPT, UPT, UR37, UR57, URZ ;  /* 0x00000039252e7290 */ /* 0x000fe2000fffe0ff */
[----:B------:R-:W-:Y:S01]  /*7ab0*/  SEL R2, RZ, 0x1, P0 ;  /* 0x00000001ff027807 */ /* 0x000fe20000000000 */
[----:B------:R-:W-:Y:S01]  /*7ac0*/  UIADD3 UR45, UPT, UPT, UR38, UR60, URZ ;  /* 0x0000003c262d7290 */ /* 0x000fe2000fffe0ff */
[----:B------:R-:W-:Y:S02]  /*7ad0*/  SEL R0, RZ, 0x1, P1 ;  /* 0x00000001ff007807 */ /* 0x000fe40000800000 */
[----:B------:R-:W-:Y:S02]  /*7ae0*/  LOP3.LUT R152, R152, R2, RZ, 0x3c, !PT ;  /* 0x0000000298987212 */ /* 0x000fe400078e3cff */
[----:B------:R-:W-:Y:S02]  /*7af0*/  LOP3.LUT R153, R153, R0, RZ, 0x3c, !PT ;  /* 0x0000000099997212 */ /* 0x000fe400078e3cff */
[----:B------:R-:W-:Y:S02]  /*7b00*/  SEL R150, R150, RZ, P0 ;  /* 0x000000ff96967207 */ /* 0x000fe40000000000 */
[----:B------:R-:W-:Y:S01]  /*7b10*/  SEL R68, R68, RZ, P1 ;  /* 0x000000ff44447207 */ /* 0x000fe20000800000 */
[----:B------:R-:W-:Y:S01]  /*7b20*/  UMOV UR36, UR54 ;  /* 0x0000003600247c82 */ /* 0x000fe20008000000 */
[----:B------:R-:W-:Y:S05]  /*7b30*/  BRA.U UP0, `(.L_x_119) ;  /* 0xffffffd900e07547 */ /* 0x000fea000b83ffff */
[----:B------:R-:W-:Y:S05]  /*7b40*/  EXIT ;  /* 0x000000000000794d */ /* 0x000fea0003800000 */
.L_x_25:
[----:B--2---:R2:W3:Y:S02]  /*7b50*/  SYNCS.PHASECHK.TRANS64.TRYWAIT P0, [R0+URZ+0x130], R2 ;  /* 0x00013002000075a7 */ /* 0x0044e400080011ff */
[----:B---3--:R-:W-:Y:S05]  /*7b60*/  @!P0 NANOSLEEP.SYNCS 0x989680 ;  /* 0x009896800000895d */ /* 0x008fea0003900000 */
[----:B------:R-:W3:Y:S02]  /*7b70*/  @!P0 SYNCS.PHASECHK.TRANS64 P0, [R0+URZ+0x130], R2 ;  /* 0x00013002000085a7 */ /* 0x000ee400080010ff */
[----:B---3--:R-:W-:Y:S05]  /*7b80*/  @!P0 BRA `(.L_x_25) ;  /* 0xfffffffc00f08947 */ /* 0x008fea000383ffff */
[----:B------:R-:W-:Y:S05]  /*7b90*/  BRA `(.L_x_120) ;  /* 0xffffff9c00c47947 */ /* 0x000fea000383ffff */
.L_x_28:
[----:B-1----:R-:W-:-:S07]  /*7ba0*/  MOV R0, UR33 ;  /* 0x0000002100007c02 */ /* 0x002fce0008000f00 */
.L_x_121:
[----:B-1----:R1:W2:Y:S02]  /*7bb0*/  SYNCS.PHASECHK.TRANS64.TRYWAIT P0, [R0+URZ+0x50], R3 ;  /* 0x00005003000075a7 */ /* 0x0022a400080011ff */
[----:B--2---:R-:W-:Y:S05]  /*7bc0*/  @!P0 NANOSLEEP.SYNCS 0x989680 ;  /* 0x009896800000895d */ /* 0x004fea0003900000 */
[----:B------:R-:W2:Y:S02]  /*7bd0*/  @!P0 SYNCS.PHASECHK.TRANS64 P0, [R0+URZ+0x50], R3 ;  /* 0x00005003000085a7 */ /* 0x000ea400080010ff */
[----:B--2---:R-:W-:Y:S05]  /*7be0*/  @!P0 BRA `(.L_x_121) ;  /* 0xfffffffc00f08947 */ /* 0x004fea000383ffff */
[----:B------:R-:W-:Y:S05]  /*7bf0*/  BRA `(.L_x_27) ;  /* 0xffffffa0001c7947 */ /* 0x000fea000383ffff */
.L_x_35:
[----:B-1----:R-:W-:-:S07]  /*7c00*/  MOV R0, UR17 ;  /* 0x0000001100007c02 */ /* 0x002fce0008000f00 */
.L_x_122:
[----:B-1----:R1:W2:Y:S02]  /*7c10*/  SYNCS.PHASECHK.TRANS64.TRYWAIT P0, [R0+URZ+0x50], R3 ;  /* 0x00005003000075a7 */ /* 0x0022a400080011ff */
[----:B--2---:R-:W-:Y:S05]  /*7c20*/  @!P0 NANOSLEEP.SYNCS 0x989680 ;  /* 0x009896800000895d */ /* 0x004fea0003900000 */
[----:B------:R-:W2:Y:S02]  /*7c30*/  @!P0 SYNCS.PHASECHK.TRANS64 P0, [R0+URZ+0x50], R3 ;  /* 0x00005003000085a7 */ /* 0x000ea400080010ff */
[----:B--2---:R-:W-:Y:S05]  /*7c40*/  @!P0 BRA `(.L_x_122) ;  /* 0xfffffffc00f08947 */ /* 0x004fea000383ffff */
[----:B------:R-:W-:Y:S05]  /*7c50*/  BRA `(.L_x_34) ;  /* 0xffffffa000dc7947 */ /* 0x000fea000383ffff */
.L_x_40:
[----:B-1----:R1:W2:Y:S02]  /*7c60*/  SYNCS.PHASECHK.TRANS64.TRYWAIT P0, [R3+URZ+0xc0], R0 ;  /* 0x0000c000030075a7 */ /* 0x0022a400080011ff */
[----:B--2---:R-:W-:Y:S05]  /*7c70*/  @!P0 NANOSLEEP.SYNCS 0x989680 ;  /* 0x009896800000895d */ /* 0x004fea0003900000 */
[----:B------:R-:W2:Y:S02]  /*7c80*/  @!P0 SYNCS.PHASECHK.TRANS64 P0, [R3+URZ+0xc0], R0 ;  /* 0x0000c000030085a7 */ /* 0x000ea400080010ff */
[----:B--2---:R-:W-:Y:S05]  /*7c90*/  @!P0 BRA `(.L_x_40) ;  /* 0xfffffffc00f08947 */ /* 0x004fea000383ffff */
[----:B------:R-:W-:Y:S05]  /*7ca0*/  BRA `(.L_x_123) ;  /* 0xffffffa400847947 */ /* 0x000fea000383ffff */
.L_x_44:
[----:B------:R-:W-:-:S07]  /*7cb0*/  MOV R0, UR4 ;  /* 0x0000000400007c02 */ /* 0x000fce0008000f00 */
.L_x_124:
[----:B-1----:R1:W2:Y:S02]  /*7cc0*/  SYNCS.PHASECHK.TRANS64.TRYWAIT P0, [R0+URZ], R2 ;  /* 0x00000002000075a7 */ /* 0x0022a400080011ff */
[----:B--2---:R-:W-:Y:S05]  /*7cd0*/  @!P0 NANOSLEEP.SYNCS 0x989680 ;  /* 0x009896800000895d */ /* 0x004fea0003900000 */
[----:B------:R-:W2:Y:S02]  /*7ce0*/  @!P0 SYNCS.PHASECHK.TRANS64 P0, [R0+URZ], R2 ;  /* 0x00000002000085a7 */ /* 0x000ea400080010ff */
[----:B--2---:R-:W-:Y:S05]  /*7cf0*/  @!P0 BRA `(.L_x_124) ;  /* 0xfffffffc00f08947 */ /* 0x004fea000383ffff */
[----:B------:R-:W-:Y:S05]  /*7d00*/  BRA `(.L_x_125) ;  /* 0xffffffac00287947 */ /* 0x000fea000383ffff */
.L_x_45:
[----:B------:R-:W-:-:S07]  /*7d10*/  MOV R0, UR5 ;  /* 0x0000000500007c02 */ /* 0x000fce0008000f00 */
.L_x_126:
[----:B-1----:R1:W2:Y:S02]  /*7d20*/  SYNCS.PHASECHK.TRANS64.TRYWAIT P0, [R0+URZ], R3 ;  /* 0x00000003000075a7 */ /* 0x0022a400080011ff */
[----:B--2---:R-:W-:Y:S05]  /*7d30*/  @!P0 NANOSLEEP.SYNCS 0x989680 ;  /* 0x009896800000895d */ /* 0x004fea0003900000 */
[----:B------:R-:W2:Y:S02]  /*7d40*/  @!P0 SYNCS.PHASECHK.TRANS64 P0, [R0+URZ], R3 ;  /* 0x00000003000085a7 */ /* 0x000ea400080010ff */
[----:B--2---:R-:W-:Y:S05]  /*7d50*/  @!P0 BRA `(.L_x_126) ;  /* 0xfffffffc00f08947 */ /* 0x004fea000383ffff */
[----:B------:R-:W-:Y:S05]  /*7d60*/  BRA `(.L_x_127) ;  /* 0xffffffac00347947 */ /* 0x000fea000383ffff */
.L_x_46:
[----:B------:R-:W-:-:S07]  /*7d70*/  MOV R0, UR5 ;  /* 0x0000000500007c02 */ /* 0x000fce0008000f00 */
.L_x_128:
[----:B-1----:R1:W2:Y:S02]  /*7d80*/  SYNCS.PHASECHK.TRANS64.TRYWAIT P0, [R0+URZ], R3 ;  /* 0x00000003000075a7 */ /* 0x0022a400080011ff */
[----:B--2---:R-:W-:Y:S05]  /*7d90*/  @!P0 NANOSLEEP.SYNCS 0x989680 ;  /* 0x009896800000895d */ /* 0x004fea0003900000 */
[----:B------:R-:W2:Y:S02]  /*7da0*/  @!P0 SYNCS.PHASECHK.TRANS64 P0, [R0+URZ], R3 ;  /* 0x00000003000085a7 */ /* 0x000ea400080010ff */
[----:B--2---:R-:W-:Y:S05]  /*7db0*/  @!P0 BRA `(.L_x_128) ;  /* 0xfffffffc00f08947 */ /* 0x004fea000383ffff */
[----:B------:R-:W-:Y:S05]  /*7dc0*/  BRA `(.L_x_129) ;  /* 0xffffffac00407947 */ /* 0x000fea000383ffff */
.L_x_47:
[----:B------:R-:W-:-:S07]  /*7dd0*/  MOV R0, UR5 ;  /* 0x0000000500007c02 */ /* 0x000fce0008000f00 */
.L_x_130:
[----:B-1----:R1:W2:Y:S02]  /*7de0*/  SYNCS.PHASECHK.TRANS64.TRYWAIT P0, [R0+URZ], R3 ;  /* 0x00000003000075a7 */ /* 0x0022a400080011ff */
[----:B--2---:R-:W-:Y:S05]  /*7df0*/  @!P0 NANOSLEEP.SYNCS 0x989680 ;  /* 0x009896800000895d */ /* 0x004fea0003900000 */
[----:B------:R-:W2:Y:S02]  /*7e00*/  @!P0 SYNCS.PHASECHK.TRANS64 P0, [R0+URZ], R3 ;  /* 0x00000003000085a7 */ /* 0x000ea400080010ff */
[----:B--2---:R-:W-:Y:S05]  /*7e10*/  @!P0 BRA `(.L_x_130) ;  /* 0xfffffffc00f08947 */ /* 0x004fea000383ffff */
[----:B------:R-:W-:Y:S05]  /*7e20*/  BRA `(.L_x_131) ;  /* 0xffffffac004c7947 */ /* 0x000fea000383ffff */
.L_x_48:
[----:B------:R-:W-:-:S07]  /*7e30*/  MOV R0, UR5 ;  /* 0x0000000500007c02 */ /* 0x000fce0008000f00 */
.L_x_132:
[----:B-1----:R1:W2:Y:S02]  /*7e40*/  SYNCS.PHASECHK.TRANS64.TRYWAIT P0, [R0+URZ], R3 ;  /* 0x00000003000075a7 */ /* 0x0022a400080011ff */
[----:B--2---:R-:W-:Y:S05]  /*7e50*/  @!P0 NANOSLEEP.SYNCS 0x989680 ;  /* 0x009896800000895d */ /* 0x004fea0003900000 */
[----:B------:R-:W2:Y:S02]  /*7e60*/  @!P0 SYNCS.PHASECHK.TRANS64 P0, [R0+URZ], R3 ;  /* 0x00000003000085a7 */ /* 0x000ea400080010ff */
[----:B--2---:R-:W-:Y:S05]  /*7e70*/  @!P0 BRA `(.L_x_132) ;  /* 0xfffffffc00f08947 */ /* 0x004fea000383ffff */
[----:B------:R-:W-:Y:S05]  /*7e80*/  BRA `(.L_x_133) ;  /* 0xffffffac00587947 */ /* 0x000fea000383ffff */
.L_x_49:
[----:B------:R-:W-:-:S07]  /*7e90*/  MOV R0, UR5 ;  /* 0x0000000500007c02 */ /* 0x000fce0008000f00 */
.L_x_134:
[----:B-1----:R1:W2:Y:S02]  /*7ea0*/  SYNCS.PHASECHK.TRANS64.TRYWAIT P0, [R0+URZ], R3 ;  /* 0x00000003000075a7 */ /* 0x0022a400080011ff */
[----:B--2---:R-:W-:Y:S05]  /*7eb0*/  @!P0 NANOSLEEP.SYNCS 0x989680 ;  /* 0x009896800000895d */ /* 0x004fea0003900000 */
[----:B------:R-:W2:Y:S02]  /*7ec0*/  @!P0 SYNCS.PHASECHK.TRANS64 P0, [R0+URZ], R3 ;  /* 0x00000003000085a7 */ /* 0x000ea400080010ff */
[----:B--2---:R-:W-:Y:S05]  /*7ed0*/  @!P0 BRA `(.L_x_134) ;  /* 0xfffffffc00f08947 */ /* 0x004fea000383ffff */
[----:B------:R-:W-:Y:S05]  /*7ee0*/  BRA `(.L_x_135) ;  /* 0xffffffac00647947 */ /* 0x000fea000383ffff */
.L_x_50:
[----:B------:R-:W-:-:S07]  /*7ef0*/  MOV R0, UR5 ;  /* 0x0000000500007c02 */ /* 0x000fce0008000f00 */
.L_x_136:
[----:B-1----:R1:W2:Y:S02]  /*7f00*/  SYNCS.PHASECHK.TRANS64.TRYWAIT P0, [R0+URZ], R3 ;  /* 0x00000003000075a7 */ /* 0x0022a400080011ff */
[----:B--2---:R-:W-:Y:S05]  /*7f10*/  @!P0 NANOSLEEP.SYNCS 0x989680 ;  /* 0x009896800000895d */ /* 0x004fea0003900000 */
[----:B------:R-:W2:Y:S02]  /*7f20*/  @!P0 SYNCS.PHASECHK.TRANS64 P0, [R0+URZ], R3 ;  /* 0x00000003000085a7 */ /* 0x000ea400080010ff */
[----:B--2---:R-:W-:Y:S05]  /*7f30*/  @!P0 BRA `(.L_x_136) ;  /* 0xfffffffc00f08947 */ /* 0x004fea000383ffff */
[----:B------:R-:W-:Y:S05]  /*7f40*/  BRA `(.L_x_137) ;  /* 0xffffffac00707947 */ /* 0x000fea000383ffff */
.L_x_51:
[----:B------:R-:W-:-:S07]  /*7f50*/  MOV R0, UR5 ;  /* 0x0000000500007c02 */ /* 0x000fce0008000f00 */
.L_x_138:
[----:B-1----:R1:W2:Y:S02]  /*7f60*/  SYNCS.PHASECHK.TRANS64.TRYWAIT P0, [R0+URZ], R3 ;  /* 0x00000003000075a7 */ /* 0x0022a400080011ff */
[----:B--2---:R-:W-:Y:S05]  /*7f70*/  @!P0 NANOSLEEP.SYNCS 0x989680 ;  /* 0x009896800000895d */ /* 0x004fea0003900000 */
[----:B------:R-:W2:Y:S02]  /*7f80*/  @!P0 SYNCS.PHASECHK.TRANS64 P0, [R0+URZ], R3 ;  /* 0x00000003000085a7 */ /* 0x000ea400080010ff */
[----:B--2---:R-:W-:Y:S05]  /*7f90*/  @!P0 BRA `(.L_x_138) ;  /* 0xfffffffc00f08947 */ /* 0x004fea000383ffff */
[----:B------:R-:W-:Y:S05]  /*7fa0*/  BRA `(.L_x_139) ;  /* 0xffffffac007c7947 */ /* 0x000fea000383ffff */
.L_x_52:
[----:B------:R-:W-:-:S07]  /*7fb0*/  MOV R0, UR5 ;  /* 0x0000000500007c02 */ /* 0x000fce0008000f00 */
.L_x_140:
[----:B-1----:R1:W2:Y:S02]  /*7fc0*/  SYNCS.PHASECHK.TRANS64.TRYWAIT P0, [R0+URZ], R3 ;  /* 0x00000003000075a7 */ /* 0x0022a400080011ff */
[----:B--2---:R-:W-:Y:S05]  /*7fd0*/  @!P0 NANOSLEEP.SYNCS 0x989680 ;  /* 0x009896800000895d */ /* 0x004fea0003900000 */
[----:B------:R-:W2:Y:S02]  /*7fe0*/  @!P0 SYNCS.PHASECHK.TRANS64 P0, [R0+URZ], R3 ;  /* 0x00000003000085a7 */ /* 0x000ea400080010ff */
[----:B--2---:R-:W-:Y:S05]  /*7ff0*/  @!P0 BRA `(.L_x_140) ;  /* 0xfffffffc00f08947 */ /* 0x004fea000383ffff */
[----:B------:R-:W-:Y:S05]  /*8000*/  BRA `(.L_x_141) ;  /* 0xffffffac00887947 */ /* 0x000fea000383ffff */
.L_x_55:
[----:B-1----:R1:W2:Y:S02]  /*8010*/  SYNCS.PHASECHK.TRANS64.TRYWAIT P0, [R2+URZ+0x120], R4 ;  /* 0x00012004020075a7 */ /* 0x0022a400080011ff */
[----:B--2---:R-:W-:Y:S05]  /*8020*/  @!P0 NANOSLEEP.SYNCS 0x989680 ;  /* 0x009896800000895d */ /* 0x004fea0003900000 */
[----:B------:R-:W2:Y:S02]  /*8030*/  @!P0 SYNCS.PHASECHK.TRANS64 P0, [R2+URZ+0x120], R4 ;  /* 0x00012004020085a7 */ /* 0x000ea400080010ff */
[----:B--2---:R-:W-:Y:S05]  /*8040*/  @!P0 BRA `(.L_x_55) ;  /* 0xfffffffc00f08947 */ /* 0x004fea000383ffff */
[----:B------:R-:W-:Y:S05]  /*8050*/  BRA `(.L_x_142) ;  /* 0xffffffac00e47947 */ /* 0x000fea000383ffff */
.L_x_56:
[----:B------:R-:W-:-:S07]  /*8060*/  MOV R2, UR4 ;  /* 0x0000000400027c02 */ /* 0x000fce0008000f00 */
.L_x_143:
[----:B-1----:R1:W2:Y:S02]  /*8070*/  SYNCS.PHASECHK.TRANS64.TRYWAIT P0, [R2+URZ+0xd0], R5 ;  /* 0x0000d005020075a7 */ /* 0x0022a400080011ff */
[----:B--2---:R-:W-:Y:S05]  /*8080*/  @!P0 NANOSLEEP.SYNCS 0x989680 ;  /* 0x009896800000895d */ /* 0x004fea0003900000 */
[----:B------:R-:W2:Y:S02]  /*8090*/  @!P0 SYNCS.PHASECHK.TRANS64 P0, [R2+URZ+0xd0], R5 ;  /* 0x0000d005020085a7 */ /* 0x000ea400080010ff */
[----:B--2---:R-:W-:Y:S05]  /*80a0*/  @!P0 BRA `(.L_x_143) ;  /* 0xfffffffc00f08947 */ /* 0x004fea000383ffff */
[----:B------:R-:W-:Y:S05]  /*80b0*/  BRA `(.L_x_144) ;  /* 0xffffffac00f47947 */ /* 0x000fea000383ffff */
.L_x_57:
[----:B-1----:R1:W2:Y:S02]  /*80c0*/  SYNCS.PHASECHK.TRANS64.TRYWAIT P1, [R2+URZ+0xc0], R4 ;  /* 0x0000c004020075a7 */ /* 0x0022a400080211ff */
[----:B--2---:R-:W-:Y:S05]  /*80d0*/  @!P1 NANOSLEEP.SYNCS 0x989680 ;  /* 0x009896800000995d */ /* 0x004fea0003900000 */
[----:B------:R-:W2:Y:S02]  /*80e0*/  @!P1 SYNCS.PHASECHK.TRANS64 P1, [R2+URZ+0xc0], R4 ;  /* 0x0000c004020095a7 */ /* 0x000ea400080210ff */
[----:B--2---:R-:W-:Y:S05]  /*80f0*/  @!P1 BRA `(.L_x_57) ;  /* 0xfffffffc00f09947 */ /* 0x004fea000383ffff */
[----:B------:R-:W-:Y:S05]  /*8100*/  BRA `(.L_x_145) ;  /* 0xffffffb000247947 */ /* 0x000fea000383ffff */
.L_x_60:
[----:B------:R-:W-:-:S07]  /*8110*/  MOV R0, UR4 ;  /* 0x0000000400007c02 */ /* 0x000fce0008000f00 */
.L_x_146:
[----:B-1----:R1:W2:Y:S02]  /*8120*/  SYNCS.PHASECHK.TRANS64.TRYWAIT P0, [R0+URZ+0xd0], R2 ;  /* 0x0000d002000075a7 */ /* 0x0022a400080011ff */
[----:B--2---:R-:W-:Y:S05]  /*8130*/  @!P0 NANOSLEEP.SYNCS 0x989680 ;  /* 0x009896800000895d */ /* 0x004fea0003900000 */
[----:B------:R-:W2:Y:S02]  /*8140*/  @!P0 SYNCS.PHASECHK.TRANS64 P0, [R0+URZ+0xd0], R2 ;  /* 0x0000d002000085a7 */ /* 0x000ea400080010ff */
[----:B--2---:R-:W-:Y:S05]  /*8150*/  @!P0 BRA `(.L_x_146) ;  /* 0xfffffffc00f08947 */ /* 0x004fea000383ffff */
[----:B------:R-:W-:Y:S05]  /*8160*/  BRA `(.L_x_59) ;  /* 0xffffffb000787947 */ /* 0x000fea000383ffff */
.L_x_69:
[----:B-1----:R-:W-:-:S04]  /*8170*/  MOV R5, UR5 ;  /* 0x0000000500057c02 */ /* 0x002fc80008000f00 */
[----:B------:R1:W2:Y:S03]  /*8180*/  SYNCS.PHASECHK.TRANS64.TRYWAIT P0, [R5+URZ+0x8], R6 ;  /* 0x00000806050075a7 */ /* 0x0002a600080011ff */
[----:B--2---:R-:W-:Y:S05]  /*8190*/  @!P0 NANOSLEEP.SYNCS 0x989680 ;  /* 0x009896800000895d */ /* 0x004fea0003900000 */
[----:B------:R-:W2:Y:S02]  /*81a0*/  @!P0 SYNCS.PHASECHK.TRANS64 P0, [R5+URZ+0x8], R6 ;  /* 0x00000806050085a7 */ /* 0x000ea400080010ff */
[----:B--2---:R-:W-:Y:S05]  /*81b0*/  @!P0 BRA `(.L_x_69) ;  /* 0xfffffffc00ec8947 */ /* 0x004fea000383ffff */
[----:B------:R-:W-:Y:S05]  /*81c0*/  BRA `(.L_x_68) ;  /* 0xffffffb4002c7947 */ /* 0x000fea000383ffff */
.L_x_71:
[----:B------:R-:W-:Y:S01]  /*81d0*/  BSSY B0, `(.L_x_147) ;  /* 0x0000006000007945 */ /* 0x000fe20003800000 */
[----:B------:R-:W-:-:S07]  /*81e0*/  MOV R15, 0xffffffff ;  /* 0xffffffff000f7802 */ /* 0x000fce0000000f00 */
[----:B-1---5:R-:W-:Y:S05]  /*81f0*/  WARPSYNC.COLLECTIVE R15, `(.L_x_148) ;  /* 0x000000000f0c7348 */ /* 0x022fea0003c00000 */
[----:B------:R-:W-:Y:S02]  /*8200*/  ELECT P6, UR79, PT ;  /* 0x00000000004f782f */ /* 0x000fe400038c0000 */
[----:B------:R-:W-:Y:S01]  /*8210*/  MOV R14, UR79 ;  /* 0x0000004f000e7c02 */ /* 0x000fe20008000f00 */
[----:B-1---5:R-:W-:Y:S10]  /*8220*/  ENDCOLLECTIVE ;  /* 0x000000000000791b */ /* 0x022ff40003800000 */
.L_x_148:
[----:B------:R-:W-:Y:S05]  /*8230*/  BSYNC B0 ;  /* 0x0000000000007941 */ /* 0x000fea0003800000 */
.L_x_147:
[----:B------:R-:W-:Y:S01]  /*8240*/  PLOP3.LUT P0, PT, P6, PT, PT, 0x80, 0x8 ;  /* 0x000000000008781c */ /* 0x000fe2000370f070 */
[----:B------:R-:W-:-:S12]  /*8250*/  BRA `(.L_x_149) ;  /* 0xffffffb400587947 */ /* 0x000fd8000383ffff */
.L_x_73:
[----:B-1----:R-:W-:-:S04]  /*8260*/  MOV R0, UR5 ;  /* 0x0000000500007c02 */ /* 0x002fc80008000f00 */
[----:B------:R1:W2:Y:S03]  /*8270*/  SYNCS.PHASECHK.TRANS64.TRYWAIT P0, [R0+URZ+0x8], R4 ;  /* 0x00000804000075a7 */ /* 0x0002a600080011ff */
[----:B--2---:R-:W-:Y:S05]  /*8280*/  @!P0 NANOSLEEP.SYNCS 0x989680 ;  /* 0x009896800000895d */ /* 0x004fea0003900000 */
[----:B------:R-:W2:Y:S02]  /*8290*/  @!P0 SYNCS.PHASECHK.TRANS64 P0, [R0+URZ+0x8], R4 ;  /* 0x00000804000085a7 */ /* 0x000ea400080010ff */
[----:B--2---:R-:W-:Y:S05]  /*82a0*/  @!P0 BRA `(.L_x_73) ;  /* 0xfffffffc00ec8947 */ /* 0x004fea000383ffff */
[----:B------:R-:W-:Y:S05]  /*82b0*/  BRA `(.L_x_72) ;  /* 0xffffffb4005c7947 */ /* 0x000fea000383ffff */
.L_x_74:
[----:B-1----:R1:W2:Y:S02]  /*82c0*/  SYNCS.PHASECHK.TRANS64.TRYWAIT P0, [R0+URZ+0xc0], R4 ;  /* 0x0000c004000075a7 */ /* 0x0022a400080011ff */
[----:B--2---:R-:W-:Y:S05]  /*82d0*/  @!P0 NANOSLEEP.SYNCS 0x989680 ;  /* 0x009896800000895d */ /* 0x004fea0003900000 */
[----:B------:R-:W2:Y:S02]  /*82e0*/  @!P0 SYNCS.PHASECHK.TRANS64 P0, [R0+URZ+0xc0], R4 ;  /* 0x0000c004000085a7 */ /* 0x000ea400080010ff */
[----:B--2---:R-:W-:Y:S05]  /*82f0*/  @!P0 BRA `(.L_x_74) ;  /* 0xfffffffc00f08947 */ /* 0x004fea000383ffff */
[----:B------:R-:W-:Y:S05]  /*8300*/  BRA `(.L_x_150) ;  /* 0xffffffb800487947 */ /* 0x000fea000383ffff */
.L_x_76:
[----:B------:R-:W-:-:S07]  /*8310*/  MOV R0, UR31 ;  /* 0x0000001f00007c02 */ /* 0x000fce0008000f00 */
.L_x_151:
[----:B-1----:R1:W2:Y:S02]  /*8320*/  SYNCS.PHASECHK.TRANS64.TRYWAIT P0, [R0+URZ+0x100], R4 ;  /* 0x00010004000075a7 */ /* 0x0022a400080011ff */
[----:B--2---:R-:W-:Y:S05]  /*8330*/  @!P0 NANOSLEEP.SYNCS 0x989680 ;  /* 0x009896800000895d */ /* 0x004fea0003900000 */
[----:B------:R-:W2:Y:S02]  /*8340*/  @!P0 SYNCS.PHASECHK.TRANS64 P0, [R0+URZ+0x100], R4 ;  /* 0x00010004000085a7 */ /* 0x000ea400080010ff */
[----:B--2---:R-:W-:Y:S05]  /*8350*/  @!P0 BRA `(.L_x_151) ;  /* 0xfffffffc00f08947 */ /* 0x004fea000383ffff */
[----:B------:R-:W-:Y:S05]  /*8360*/  BRA `(.L_x_152) ;  /* 0xffffffb800947947 */ /* 0x000fea000383ffff */
.L_x_79:
[----:B------:R-:W-:Y:S07]  /*8370*/  MOV R0, UR5 ;  /* 0x0000000500007c02 */ /* 0x000fee0008000f00 */
.L_x_153:
[----:B-1----:R1:W2:Y:S02]  /*8380*/  SYNCS.PHASECHK.TRANS64.TRYWAIT P0, [R0+URZ], R4 ;  /* 0x00000004000075a7 */ /* 0x0022a400080011ff */
[----:B--2---:R-:W-:Y:S05]  /*8390*/  @!P0 NANOSLEEP.SYNCS 0x989680 ;  /* 0x009896800000895d */ /* 0x004fea0003900000 */
[----:B------:R-:W2:Y:S02]  /*83a0*/  @!P0 SYNCS.PHASECHK.TRANS64 P0, [R0+URZ], R4 ;  /* 0x00000004000085a7 */ /* 0x000ea400080010ff */
[----:B--2---:R-:W-:Y:S05]  /*83b0*/  @!P0 BRA `(.L_x_153) ;  /* 0xfffffffc00f08947 */ /* 0x004fea000383ffff */
[----:B------:R-:W-:Y:S05]  /*83c0*/  BRA `(.L_x_78) ;  /* 0xffffffb800a87947 */ /* 0x000fea000383ffff */
.L_x_83:
[----:B-1----:R-:W-:-:S07]  /*83d0*/  MOV R0, UR4 ;  /* 0x0000000400007c02 */ /* 0x002fce0008000f00 */
.L_x_154:
[----:B-1----:R1:W2:Y:S02]  /*83e0*/  SYNCS.PHASECHK.TRANS64.TRYWAIT P0, [R0+URZ], R2 ;  /* 0x00000002000075a7 */ /* 0x0022a400080011ff */
[----:B--2---:R-:W-:Y:S05]  /*83f0*/  @!P0 NANOSLEEP.SYNCS 0x989680 ;  /* 0x009896800000895d */ /* 0x004fea0003900000 */
[----:B------:R-:W2:Y:S02]  /*8400*/  @!P0 SYNCS.PHASECHK.TRANS64 P0, [R0+URZ], R2 ;  /* 0x00000002000085a7 */ /* 0x000ea400080010ff */
[----:B--2---:R-:W-:Y:S05]  /*8410*/  @!P0 BRA `(.L_x_154) ;  /* 0xfffffffc00f08947 */ /* 0x004fea000383ffff */
[----:B------:R-:W-:Y:S05]  /*8420*/  BRA `(.L_x_155) ;  /* 0xffffffbc009c7947 */ /* 0x000fea000383ffff */
.L_x_84:
[----:B------:R-:W-:-:S07]  /*8430*/  MOV R0, UR5 ;  /* 0x0000000500007c02 */ /* 0x000fce0008000f00 */
.L_x_156:
[----:B-1----:R1:W2:Y:S02]  /*8440*/  SYNCS.PHASECHK.TRANS64.TRYWAIT P0, [R0+URZ], R3 ;  /* 0x00000003000075a7 */ /* 0x0022a400080011ff */
[----:B--2---:R-:W-:Y:S05]  /*8450*/  @!P0 NANOSLEEP.SYNCS 0x989680 ;  /* 0x009896800000895d */ /* 0x004fea0003900000 */
[----:B------:R-:W2:Y:S02]  /*8460*/  @!P0 SYNCS.PHASECHK.TRANS64 P0, [R0+URZ], R3 ;  /* 0x00000003000085a7 */ /* 0x000ea400080010ff */
[----:B--2---:R-:W-:Y:S05]  /*8470*/  @!P0 BRA `(.L_x_156) ;  /* 0xfffffffc00f08947 */ /* 0x004fea000383ffff */
[----:B------:R-:W-:Y:S05]  /*8480*/  BRA `(.L_x_157) ;  /* 0xffffffbc00a87947 */ /* 0x000fea000383ffff */
.L_x_85:
[----:B------:R-:W-:-:S07]  /*8490*/  MOV R0, UR5 ;  /* 0x0000000500007c02 */ /* 0x000fce0008000f00 */
.L_x_158:
[----:B-1----:R1:W2:Y:S02]  /*84a0*/  SYNCS.PHASECHK.TRANS64.TRYWAIT P0, [R0+URZ], R3 ;  /* 0x00000003000075a7 */ /* 0x0022a400080011ff */
[----:B--2---:R-:W-:Y:S05]  /*84b0*/  @!P0 NANOSLEEP.SYNCS 0x989680 ;  /* 0x009896800000895d */ /* 0x004fea0003900000 */
[----:B------:R-:W2:Y:S02]  /*84c0*/  @!P0 SYNCS.PHASECHK.TRANS64 P0, [R0+URZ], R3 ;  /* 0x00000003000085a7 */ /* 0x000ea400080010ff */
[----:B--2---:R-:W-:Y:S05]  /*84d0*/  @!P0 BRA `(.L_x_158) ;  /* 0xfffffffc00f08947 */ /* 0x004fea000383ffff */
[----:B------:R-:W-:Y:S05]  /*84e0*/  BRA `(.L_x_159) ;  /* 0xffffffbc00b47947 */ /* 0x000fea000383ffff */
.L_x_88:
[----:B------:R-:W-:-:S07]  /*84f0*/  MOV R0, UR26 ;  /* 0x0000001a00007c02 */ /* 0x000fce0008000f00 */
.L_x_160:
[----:B-1----:R1:W2:Y:S02]  /*8500*/  SYNCS.PHASECHK.TRANS64.TRYWAIT P1, [R0+URZ+0x140], R2 ;  /* 0x00014002000075a7 */ /* 0x0022a400080211ff */
[----:B--2---:R-:W-:Y:S05]  /*8510*/  @!P1 NANOSLEEP.SYNCS 0x989680 ;  /* 0x009896800000995d */ /* 0x004fea0003900000 */
[----:B------:R-:W2:Y:S02]  /*8520*/  @!P1 SYNCS.PHASECHK.TRANS64 P1, [R0+URZ+0x140], R2 ;  /* 0x00014002000095a7 */ /* 0x000ea400080210ff */
[----:B--2---:R-:W-:Y:S05]  /*8530*/  @!P1 BRA `(.L_x_160) ;  /* 0xfffffffc00f09947 */ /* 0x004fea000383ffff */
[----:B------:R-:W-:Y:S05]  /*8540*/  BRA `(.L_x_161) ;  /* 0xffffffc000007947 */ /* 0x000fea000383ffff */
.L_x_93:
[----:B--2---:R2:W3:Y:S02]  /*8550*/  SYNCS.PHASECHK.TRANS64.TRYWAIT P0, [R7+URZ+0xc0], R0 ;  /* 0x0000c000070075a7 */ /* 0x0044e400080011ff */
[----:B---3--:R-:W-:Y:S05]  /*8560*/  @!P0 NANOSLEEP.SYNCS 0x989680 ;  /* 0x009896800000895d */ /* 0x008fea0003900000 */
[----:B------:R-:W3:Y:S02]  /*8570*/  @!P0 SYNCS.PHASECHK.TRANS64 P0, [R7+URZ+0xc0], R0 ;  /* 0x0000c000070085a7 */ /* 0x000ee400080010ff */
[----:B---3--:R-:W-:Y:S05]  /*8580*/  @!P0 BRA `(.L_x_93) ;  /* 0xfffffffc00f08947 */ /* 0x008fea000383ffff */
[----:B------:R-:W-:Y:S05]  /*8590*/  BRA `(.L_x_162) ;  /* 0xffffffc4001c7947 */ /* 0x000fea000383ffff */
.L_x_96:
[----:B-1----:R-:W-:Y:S07]  /*85a0*/  MOV R0, UR17 ;  /* 0x0000001100007c02 */ /* 0x002fee0008000f00 */
.L_x_163:
[----:B-1----:R1:W2:Y:S02]  /*85b0*/  SYNCS.PHASECHK.TRANS64.TRYWAIT P2, [R0+URZ+0xb8], R7 ;  /* 0x0000b807000075a7 */ /* 0x0022a400080411ff */
[----:B--2---:R-:W-:Y:S05]  /*85c0*/  @!P2 NANOSLEEP.SYNCS 0x989680 ;  /* 0x009896800000a95d */ /* 0x004fea0003900000 */
[----:B------:R-:W2:Y:S02]  /*85d0*/  @!P2 SYNCS.PHASECHK.TRANS64 P2, [R0+URZ+0xb8], R7 ;  /* 0x0000b8070000a5a7 */ /* 0x000ea400080410ff */
[----:B--2---:R-:W-:Y:S05]  /*85e0*/  @!P2 BRA `(.L_x_163) ;  /* 0xfffffffc00f0a947 */ /* 0x004fea000383ffff */
[----:B------:R-:W-:Y:S05]  /*85f0*/  BRA `(.L_x_95) ;  /* 0xffffffc8007c7947 */ /* 0x000fea000383ffff */
.L_x_99:
[----:B-1----:R-:W-:Y:S07]  /*8600*/  MOV R0, UR17 ;  /* 0x0000001100007c02 */ /* 0x002fee0008000f00 */
.L_x_164:
[----:B-1----:R1:W2:Y:S02]  /*8610*/  SYNCS.PHASECHK.TRANS64.TRYWAIT P0, [R0+URZ+0xa8], R6 ;  /* 0x0000a806000075a7 */ /* 0x0022a400080011ff */
[----:B--2---:R-:W-:Y:S05]  /*8620*/  @!P0 NANOSLEEP.SYNCS 0x989680 ;  /* 0x009896800000895d */ /* 0x004fea0003900000 */
[----:B------:R-:W2:Y:S02]  /*8630*/  @!P0 SYNCS.PHASECHK.TRANS64 P0, [R0+URZ+0xa8], R6 ;  /* 0x0000a806000085a7 */ /* 0x000ea400080010ff */
[----:B--2---:R-:W-:Y:S05]  /*8640*/  @!P0 BRA `(.L_x_164) ;  /* 0xfffffffc00f08947 */ /* 0x004fea000383ffff */
[----:B------:R-:W-:Y:S05]  /*8650*/  BRA `(.L_x_165) ;  /* 0xffffffc800cc7947 */ /* 0x000fea000383ffff */
.L_x_102:
[----:B--2---:R2:W4:Y:S02]  /*8660*/  SYNCS.PHASECHK.TRANS64.TRYWAIT P0, [R3+URZ+0xc0], R0 ;  /* 0x0000c000030075a7 */ /* 0x00452400080011ff */
[----:B----4-:R-:W-:Y:S05]  /*8670*/  @!P0 NANOSLEEP.SYNCS 0x989680 ;  /* 0x009896800000895d */ /* 0x010fea0003900000 */
[----:B------:R-:W4:Y:S02]  /*8680*/  @!P0 SYNCS.PHASECHK.TRANS64 P0, [R3+URZ+0xc0], R0 ;  /* 0x0000c000030085a7 */ /* 0x000f2400080010ff */
[----:B----4-:R-:W-:Y:S05]  /*8690*/  @!P0 BRA `(.L_x_102) ;  /* 0xfffffffc00f08947 */ /* 0x010fea000383ffff */
[----:B------:R-:W-:Y:S05]  /*86a0*/  BRA `(.L_x_166) ;  /* 0xffffffd000187947 */ /* 0x000fea000383ffff */
.L_x_113:
[----:B-1----:R-:W-:Y:S04]  /*86b0*/  MOV R0, UR44 ;  /* 0x0000002c00007c02 */ /* 0x002fe80008000f00 */
[----:B------:R1:W2:Y:S03]  /*86c0*/  SYNCS.PHASECHK.TRANS64.TRYWAIT P1, [R0+URZ+0xa0], R3 ;  /* 0x0000a003000075a7 */ /* 0x0002a600080211ff */
[----:B--2---:R-:W-:Y:S05]  /*86d0*/  @!P1 NANOSLEEP.SYNCS 0x989680 ;  /* 0x009896800000995d */ /* 0x004fea0003900000 */
[----:B------:R-:W2:Y:S02]  /*86e0*/  @!P1 SYNCS.PHASECHK.TRANS64 P1, [R0+URZ+0xa0], R3 ;  /* 0x0000a003000095a7 */ /* 0x000ea400080210ff */
[----:B--2---:R-:W-:Y:S05]  /*86f0*/  @!P1 BRA `(.L_x_113) ;  /* 0xfffffffc00ec9947 */ /* 0x004fea000383ffff */
[----:B------:R-:W-:Y:S05]  /*8700*/  BRA `(.L_x_112) ;  /* 0xffffffdc00707947 */ /* 0x000fea000383ffff */
.L_x_115:
[----:B------:R1:W1:Y:S02]  /*8710*/  SYNCS.PHASECHK.TRANS64.TRYWAIT P1, [R149+URZ+0xe0], R4 ;  /* 0x0000e004950075a7 */ /* 0x00026400080211ff */
[----:B-1----:R-:W-:Y:S05]  /*8720*/  @!P1 NANOSLEEP.SYNCS 0x989680 ;  /* 0x009896800000995d */ /* 0x002fea0003900000 */
[----:B------:R-:W1:Y:S02]  /*8730*/  @!P1 SYNCS.PHASECHK.TRANS64 P1, [R149+URZ+0xe0], R4 ;  /* 0x0000e004950095a7 */ /* 0x000e6400080210ff */
[----:B-1----:R-:W-:Y:S05]  /*8740*/  @!P1 BRA `(.L_x_115) ;  /* 0xfffffffc00f09947 */ /* 0x002fea000383ffff */
[----:B------:R-:W-:Y:S05]  /*8750*/  BRA `(.L_x_114) ;  /* 0xffffffdc00b47947 */ /* 0x000fea000383ffff */
        .weak           $__internal_0_$__cuda_sm10x_tcgen05_guardrail_trap_col_being_dealloced_not_returned_by_alloc
        .type           $__internal_0_$__cuda_sm10x_tcgen05_guardrail_trap_col_being_dealloced_not_returned_by_alloc,@function
        .size           $__internal_0_$__cuda_sm10x_tcgen05_guardrail_trap_col_being_dealloced_not_returned_by_alloc,($__internal_1_$__cuda_sm10x_tcgen05_guardrail_trap_phase_invalid_during_alloc - $__internal_0_$__cuda_sm10x_tcgen05_guardrail_trap_col_being_dealloced_not_returned_by_alloc)
$__internal_0_$__cuda_sm10x_tcgen05_guardrail_trap_col_being_dealloced_not_returned_by_alloc:
[----:B------:R-:W-:Y:S05]  /*8760*/  BPT.TRAP 0x1 ;  /* 0x000000040000795c */ /* 0x000fea0000300000 */
[----:B------:R-:W-:-:S04]  /*8770*/  HFMA2 R3, -RZ, RZ, 0, 0 ;  /* 0x00000000ff037431 */ /* 0x000fc800000001ff */
[----:B------:R-:W-:Y:S05]  /*8780*/  RET.REL.NODEC R2 `(_ZN7cutlass13device_kernelINS_4gemm6kernel13GemmUniversalIN4cute5tupleIJiiiiEEENS1_10collective13CollectiveMmaINS1_35MainloopSm100TmaUmmaWarpSpecializedILi10ELi2ELi4ENS5_IJNS4_1CILi2EEESB_NSA_ILi1EEEEEEEENS5_IJNSA_ILi256EEENSA_ILi64EEENSA_ILi128EEEEEEaNS5_IJlSC_lEEEaSJ_NS4_8TiledMMAINS4_8MMA_AtomIJNS4_21SM100_MMA_S8_2x1SM_SSIaaiLi256ELi64ELNS4_4UMMA5MajorE0ELSO_0ELNSN_8SaturateE0EEEEEENS4_6LayoutINS5_IJSC_SC_SC_EEENS5_IJNSA_ILi0EEESU_SU_EEEEENS5_IJNS4_10UnderscoreESX_SX_EEEEENS4_28SM100_TMA_2SM_LOAD_MULTICASTENS4_14ComposedLayoutINS4_7SwizzleILi3ELi4ELi3EEENS4_18smem_ptr_flag_bitsILi8EEENSS_INS5_IJNSA_ILi8EEESH_EEENS5_IJSH_SC_EEEEEEEvNS4_8identityENS4_18SM100_TMA_2SM_LOADES1A_vS1B_EENS_8epilogue10collective18CollectiveEpilogueINS1E_23Sm100TmaWarpSpecializedILi1ELi1ELi64ELb0ELb0EEEJNS5_IJSH_SG_SH_EEENS5_IJNSS_ISH_SC_EENSS_ISG_SC_EEEEEaSJ_aSJ_NS1E_6fusion15FusionCallbacksIS1I_NS1N_17LinearCombinationIaiaiLNS_15FloatRoundStyleE2EEES1J_S1M_JEEENS4_5SM1004TMEM4LOAD26SM100_TMEM_LOAD_32dp32b64xENS4_13SM90_TMA_LOADENS11_INS12_ILi2ELi4ELi3EEES15_NSS_INS5_IJS16_SG_EEENS5_IJSG_SC_EEEEEEENS4_39AutoVectorizingCopyWithAssumedAlignmentILi128EEENS4_14SM90_TMA_STOREES22_S24_S24_EEEvvEEEEvNT_6ParamsE) ;  /* 0xffffff78021c7950 */ /* 0x000fea0003c3ffff */
        .weak           $__internal_1_$__cuda_sm10x_tcgen05_guardrail_trap_phase_invalid_during_alloc
        .type           $__internal_1_$__cuda_sm10x_tcgen05_guardrail_trap_phase_invalid_during_alloc,@function
        .size           $__internal_1_$__cuda_sm10x_tcgen05_guardrail_trap_phase_invalid_during_alloc,($__internal_2_$__cuda_sm10x_tcgen05_guardrail_trap_unallocated_columns_being_dealloced - $__internal_1_$__cuda_sm10x_tcgen05_guardrail_trap_phase_invalid_during_alloc)
$__internal_1_$__cuda_sm10x_tcgen05_guardrail_trap_phase_invalid_during_alloc:
[----:B------:R-:W-:Y:S05]  /*8790*/  BPT.TRAP 0x1 ;  /* 0x000000040000795c */ /* 0x000fea0000300000 */
[----:B------:R-:W-:-:S04]  /*87a0*/  MOV R5, 0x0 ;  /* 0x0000000000057802 */ /* 0x000fc80000000f00 */
[----:B------:R-:W-:Y:S05]  /*87b0*/  RET.REL.NODEC R4 `(_ZN7cutlass13device_kernelINS_4gemm6kernel13GemmUniversalIN4cute5tupleIJiiiiEEENS1_10collective13CollectiveMmaINS1_35MainloopSm100TmaUmmaWarpSpecializedILi10ELi2ELi4ENS5_IJNS4_1CILi2EEESB_NSA_ILi1EEEEEEEENS5_IJNSA_ILi256EEENSA_ILi64EEENSA_ILi128EEEEEEaNS5_IJlSC_lEEEaSJ_NS4_8TiledMMAINS4_8MMA_AtomIJNS4_21SM100_MMA_S8_2x1SM_SSIaaiLi256ELi64ELNS4_4UMMA5MajorE0ELSO_0ELNSN_8SaturateE0EEEEEENS4_6LayoutINS5_IJSC_SC_SC_EEENS5_IJNSA_ILi0EEESU_SU_EEEEENS5_IJNS4_10UnderscoreESX_SX_EEEEENS4_28SM100_TMA_2SM_LOAD_MULTICASTENS4_14ComposedLayoutINS4_7SwizzleILi3ELi4ELi3EEENS4_18smem_ptr_flag_bitsILi8EEENSS_INS5_IJNSA_ILi8EEESH_EEENS5_IJSH_SC_EEEEEEEvNS4_8identityENS4_18SM100_TMA_2SM_LOADES1A_vS1B_EENS_8epilogue10collective18CollectiveEpilogueINS1E_23Sm100TmaWarpSpecializedILi1ELi1ELi64ELb0ELb0EEEJNS5_IJSH_SG_SH_EEENS5_IJNSS_ISH_SC_EENSS_ISG_SC_EEEEEaSJ_aSJ_NS1E_6fusion15FusionCallbacksIS1I_NS1N_17LinearCombinationIaiaiLNS_15FloatRoundStyleE2EEES1J_S1M_JEEENS4_5SM1004TMEM4LOAD26SM100_TMEM_LOAD_32dp32b64xENS4_13SM90_TMA_LOADENS11_INS12_ILi2ELi4ELi3EEES15_NSS_INS5_IJS16_SG_EEENS5_IJSG_SC_EEEEEEENS4_39AutoVectorizingCopyWithAssumedAlignmentILi128EEENS4_14SM90_TMA_STOREES22_S24_S24_EEEvvEEEEvNT_6ParamsE) ;  /* 0xffffff7804107950 */ /* 0x000fea0003c3ffff */
        .weak           $__internal_2_$__cuda_sm10x_tcgen05_guardrail_trap_unallocated_columns_being_dealloced
        .type           $__internal_2_$__cuda_sm10x_tcgen05_guardrail_trap_unallocated_columns_being_dealloced,@function
        .size           $__internal_2_$__cuda_sm10x_tcgen05_guardrail_trap_unallocated_columns_being_dealloced,(.L_x_168 - $__internal_2_$__cuda_sm10x_tcgen05_guardrail_trap_unallocated_columns_being_dealloced)
$__internal_2_$__cuda_sm10x_tcgen05_guardrail_trap_unallocated_columns_being_dealloced:
[----:B------:R-:W-:Y:S05]  /*87c0*/  BPT.TRAP 0x1 ;  /* 0x000000040000795c */ /* 0x000fea0000300000 */
[----:B------:R-:W-:-:S04]  /*87d0*/  HFMA2 R3, -RZ, RZ, 0, 0 ;  /* 0x00000000ff037431 */ /* 0x000fc800000001ff */
[----:B------:R-:W-:Y:S05]  /*87e0*/  RET.REL.NODEC R2 `(_ZN7cutlass13device_kernelINS_4gemm6kernel13GemmUniversalIN4cute5tupleIJiiiiEEENS1_10collective13CollectiveMmaINS1_35MainloopSm100TmaUmmaWarpSpecializedILi10ELi2ELi4ENS5_IJNS4_1CILi2EEESB_NSA_ILi1EEEEEEEENS5_IJNSA_ILi256EEENSA_ILi64EEENSA_ILi128EEEEEEaNS5_IJlSC_lEEEaSJ_NS4_8TiledMMAINS4_8MMA_AtomIJNS4_21SM100_MMA_S8_2x1SM_SSIaaiLi256ELi64ELNS4_4UMMA5MajorE0ELSO_0ELNSN_8SaturateE0EEEEEENS4_6LayoutINS5_IJSC_SC_SC_EEENS5_IJNSA_ILi0EEESU_SU_EEEEENS5_IJNS4_10UnderscoreESX_SX_EEEEENS4_28SM100_TMA_2SM_LOAD_MULTICASTENS4_14ComposedLayoutINS4_7SwizzleILi3ELi4ELi3EEENS4_18smem_ptr_flag_bitsILi8EEENSS_INS5_IJNSA_ILi8EEESH_EEENS5_IJSH_SC_EEEEEEEvNS4_8identityENS4_18SM100_TMA_2SM_LOADES1A_vS1B_EENS_8epilogue10collective18CollectiveEpilogueINS1E_23Sm100TmaWarpSpecializedILi1ELi1ELi64ELb0ELb0EEEJNS5_IJSH_SG_SH_EEENS5_IJNSS_ISH_SC_EENSS_ISG_SC_EEEEEaSJ_aSJ_NS1E_6fusion15FusionCallbacksIS1I_NS1N_17LinearCombinationIaiaiLNS_15FloatRoundStyleE2EEES1J_S1M_JEEENS4_5SM1004TMEM4LOAD26SM100_TMEM_LOAD_32dp32b64xENS4_13SM90_TMA_LOADENS11_INS12_ILi2ELi4ELi3EEES15_NSS_INS5_IJS16_SG_EEENS5_IJSG_SC_EEEEEEENS4_39AutoVectorizingCopyWithAssumedAlignmentILi128EEENS4_14SM90_TMA_STOREES22_S24_S24_EEEvvEEEEvNT_6ParamsE) ;  /* 0xffffff7802047950 */ /* 0x000fea0003c3ffff */
.L_x_167:
[----:B------:R-:W-:-:S00]  /*87f0*/  BRA `(.L_x_167) ;  /* 0xfffffffc00fc7947 */ /* 0x000fc0000383ffff */
[----:B------:R-:W-:-:S00]  /*8800*/  NOP ;  /* 0x0000000000007918 */ /* 0x000fc00000000000 */
[----:B------:R-:W-:-:S00]  /*8810*/  NOP ;  /* 0x0000000000007918 */ /* 0x000fc00000000000 */
[----:B------:R-:W-:-:S00]  /*8820*/  NOP ;  /* 0x0000000000007918 */ /* 0x000fc00000000000 */
[----:B------:R-:W-:-:S00]  /*8830*/  NOP ;  /* 0x0000000000007918 */ /* 0x000fc00000000000 */
[----:B------:R-:W-:-:S00]  /*8840*/  NOP ;  /* 0x0000000000007918 */ /* 0x000fc00000000000 */
[----:B------:R-:W-:-:S00]  /*8850*/  NOP ;  /* 0x0000000000007918 */ /* 0x000fc00000000000 */
[----:B------:R-:W-:-:S00]  /*8860*/  NOP ;  /* 0x0000000000007918 */ /* 0x000fc00000000000 */
[----:B------:R-:W-:-:S00]  /*8870*/  NOP ;  /* 0x0000000000007918 */ /* 0x000fc00000000000 */
.L_x_168:


//--------------------- .nv.global.init           --------------------------
	.section	.nv.global.init,"aw",@progbits
.nv.global.init:
	.type		$str$27,@object
	.size		$str$27,($str$28 - $str$27)
$str$27:
        /*0000*/ 	.byte	0x28, 0x61, 0x64, 0x64, 0x72, 0x65, 0x73, 0x73, 0x20, 0x26, 0x20, 0x6d, 0x61, 0x73, 0x6b, 0x29
        /*0010*/ 	.byte	0x20, 0x3d, 0x3d, 0x20, 0x30, 0x00
	.type		$str$28,@object
	.size		$str$28,($str$26 - $str$28)
$str$28:
        /*0016*/ 	.byte	0x2f, 0x74, 0x6d, 0x70, 0x2f, 0x63, 0x75, 0x74, 0x6c, 0x61, 0x73, 0x73, 0x5f, 0x73, 0x77, 0x65
        /*0026*/ 	.byte	0x65, 0x70, 0x5f, 0x73, 0x72, 0x63, 0x2f, 0x69, 0x6e, 0x63, 0x6c, 0x75, 0x64, 0x65, 0x2f, 0x63
        /*0036*/ 	.byte	0x75, 0x74, 0x65, 0x2f, 0x70, 0x6f, 0x69, 0x6e, 0x74, 0x65, 0x72, 0x5f, 0x66, 0x6c, 0x61, 0x67
        /*0046*/ 	.byte	0x67, 0x65, 0x64, 0x2e, 0x68, 0x70, 0x70, 0x00
	.type		$str$26,@object
	.size		$str$26,($str$25 - $str$26)
$str$26:
        /*004e*/ 	.byte	0x2f, 0x74, 0x6d, 0x70, 0x2f, 0x63, 0x75, 0x74, 0x6c, 0x61, 0x73, 0x73, 0x5f, 0x73, 0x77, 0x65
        /*005e*/ 	.byte	0x65, 0x70, 0x5f, 0x73, 0x72, 0x63, 0x2f, 0x69, 0x6e, 0x63, 0x6c, 0x75, 0x64, 0x65, 0x2f, 0x63
        /*006e*/ 	.byte	0x75, 0x74, 0x65, 0x2f, 0x61, 0x74, 0x6f, 0x6d, 0x2f, 0x63, 0x6f, 0x70, 0x79, 0x5f, 0x74, 0x72
        /*007e*/ 	.byte	0x61, 0x69, 0x74, 0x73, 0x5f, 0x73, 0x6d, 0x31, 0x30, 0x30, 0x2e, 0x68, 0x70, 0x70, 0x00
	.type		$str$25,@object
	.size		$str$25,(__unnamed_1 - $str$25)
$str$25:
        /*008d*/ 	.byte	0x28, 0x28, 0x75, 0x69, 0x6e, 0x74, 0x33, 0x32, 0x5f, 0x74, 0x28, 0x74, 0x68, 0x72, 0x65, 0x61
        /*009d*/ 	.byte	0x64, 0x49, 0x64, 0x78, 0x2e, 0x78, 0x29, 0x20, 0x2f, 0x20, 0x33, 0x32, 0x29, 0x20, 0x25, 0x20
        /*00ad*/ 	.byte	0x34, 0x29, 0x20, 0x3d, 0x3d, 0x20, 0x28, 0x28, 0x28, 0x74, 0x6d, 0x65, 0x6d, 0x5f, 0x61, 0x64
        /*00bd*/ 	.byte	0x64, 0x72, 0x20, 0x3e, 0x3e, 0x20, 0x31, 0x36, 0x29, 0x20, 0x2f, 0x20, 0x33, 0x32, 0x29, 0x20
        /*00cd*/ 	.byte	0x25, 0x20, 0x34, 0x29, 0x00
	.type		__unnamed_1,@object
	.size		__unnamed_1,(__unnamed_2 - __unnamed_1)
__unnamed_1:
        /*00d2*/ 	.byte	0x61, 0x75, 0x74, 0x6f, 0x20, 0x63, 0x75, 0x74, 0x65, 0x3a, 0x3a, 0x61, 0x73, 0x5f, 0x70, 0x6f
        /* <DEDUP_REMOVED lines=24> */
        /*0262*/ 	.byte	0x5d, 0x00
	.type		__unnamed_2,@object
	.size		__unnamed_2,(.L_2 - __unnamed_2)
__unnamed_2:
        /* <DEDUP_REMOVED lines=42> */
        /*0504*/ 	.byte	0x43, 0x3c, 0x30, 0x3e, 0x3e, 0x3e, 0x3e, 0x5d, 0x00
.L_2:


//--------------------- .nv.shared._ZN7cutlass13device_kernelINS_4gemm6kernel13GemmUniversalIN4cute5tupleIJiiiiEEENS1_10collective13CollectiveMmaINS1_35MainloopSm100TmaUmmaWarpSpecializedILi10ELi2ELi4ENS5_IJNS4_1CILi2EEESB_NSA_ILi1EEEEEEEENS5_IJNSA_ILi256EEENSA_ILi64EEENSA_ILi128EEEEEEaNS5_IJlSC_lEEEaSJ_NS4_8TiledMMAINS4_8MMA_AtomIJNS4_21SM100_MMA_S8_2x1SM_SSIaaiLi256ELi64ELNS4_4UMMA5MajorE0ELSO_0ELNSN_8SaturateE0EEEEEENS4_6LayoutINS5_IJSC_SC_SC_EEENS5_IJNSA_ILi0EEESU_SU_EEEEENS5_IJNS4_10UnderscoreESX_SX_EEEEENS4_28SM100_TMA_2SM_LOAD_MULTICASTENS4_14ComposedLayoutINS4_7SwizzleILi3ELi4ELi3EEENS4_18smem_ptr_flag_bitsILi8EEENSS_INS5_IJNSA_ILi8EEESH_EEENS5_IJSH_SC_EEEEEEEvNS4_8identityENS4_18SM100_TMA_2SM_LOADES1A_vS1B_EENS_8epilogue10collective18CollectiveEpilogueINS1E_23Sm100TmaWarpSpecializedILi1ELi1ELi64ELb0ELb0EEEJNS5_IJSH_SG_SH_EEENS5_IJNSS_ISH_SC_EENSS_ISG_SC_EEEEEaSJ_aSJ_NS1E_6fusion15FusionCallbacksIS1I_NS1N_17LinearCombinationIaiaiLNS_15FloatRoundStyleE2EEES1J_S1M_JEEENS4_5SM1004TMEM4LOAD26SM100_TMEM_LOAD_32dp32b64xENS4_13SM90_TMA_LOADENS11_INS12_ILi2ELi4ELi3EEES15_NSS_INS5_IJS16_SG_EEENS5_IJSG_SC_EEEEEEENS4_39AutoVectorizingCopyWithAssumedAlignmentILi128EEENS4_14SM90_TMA_STOREES22_S24_S24_EEEvvEEEEvNT_6ParamsE --------------------------
	.section	.nv.shared._ZN7cutlass13device_kernelINS_4gemm6kernel13GemmUniversalIN4cute5tupleIJiiiiEEENS1_10collective13CollectiveMmaINS1_35MainloopSm100TmaUmmaWarpSpecializedILi10ELi2ELi4ENS5_IJNS4_1CILi2EEESB_NSA_ILi1EEEEEEEENS5_IJNSA_ILi256EEENSA_ILi64EEENSA_ILi128EEEEEEaNS5_IJlSC_lEEEaSJ_NS4_8TiledMMAINS4_8MMA_AtomIJNS4_21SM100_MMA_S8_2x1SM_SSIaaiLi256ELi64ELNS4_4UMMA5MajorE0ELSO_0ELNSN_8SaturateE0EEEEEENS4_6LayoutINS5_IJSC_SC_SC_EEENS5_IJNSA_ILi0EEESU_SU_EEEEENS5_IJNS4_10UnderscoreESX_SX_EEEEENS4_28SM100_TMA_2SM_LOAD_MULTICASTENS4_14ComposedLayoutINS4_7SwizzleILi3ELi4ELi3EEENS4_18smem_ptr_flag_bitsILi8EEENSS_INS5_IJNSA_ILi8EEESH_EEENS5_IJSH_SC_EEEEEEEvNS4_8identityENS4_18SM100_TMA_2SM_LOADES1A_vS1B_EENS_8epilogue10collective18CollectiveEpilogueINS1E_23Sm100TmaWarpSpecializedILi1ELi1ELi64ELb0ELb0EEEJNS5_IJSH_SG_SH_EEENS5_IJNSS_ISH_SC_EENSS_ISG_SC_EEEEEaSJ_aSJ_NS1E_6fusion15FusionCallbacksIS1I_NS1N_17LinearCombinationIaiaiLNS_15FloatRoundStyleE2EEES1J_S1M_JEEENS4_5SM1004TMEM4LOAD26SM100_TMEM_LOAD_32dp32b64xENS4_13SM90_TMA_LOADENS11_INS12_ILi2ELi4ELi3EEES15_NSS_INS5_IJS16_SG_EEENS5_IJSG_SC_EEEEEEENS4_39AutoVectorizingCopyWithAssumedAlignmentILi128EEENS4_14SM90_TMA_STOREES22_S24_S24_EEEvvEEEEvNT_6ParamsE,"aw",@nobits
	.sectionflags	@""
	.align	16
	.zero		1024


//--------------------- .nv.shared.reserved.0     --------------------------
	.section	.nv.shared.reserved.0,"aw",@nobits
	.weak		__nv_reservedSMEM_offset_0_alias
	.size		__nv_reservedSMEM_offset_0_alias, 0, 64
	.other		__nv_reservedSMEM_offset_0_alias,@"STO_CUDA_RESERVED_SHARED STV_DEFAULT"
__nv_reservedSMEM_offset_0_alias:
	.zero		0
.nv.shared.reserved.0:
	.zero		64
	.weak		__nv_reservedSMEM_tcgen05_partition
	.type		__nv_reservedSMEM_tcgen05_partition,@object
	.size		__nv_reservedSMEM_tcgen05_partition,(.L_0 - __nv_reservedSMEM_tcgen05_partition)
__nv_reservedSMEM_tcgen05_partition:
	.zero		32
.L_0:


//--------------------- .nv.global                --------------------------
	.section	.nv.global,"aw",@nobits
.nv.global:
	.type		_ZN40_INTERNAL_f277753e_4_k_cu_9c15ecb5_345604cute1_E,@object
	.size		_ZN40_INTERNAL_f277753e_4_k_cu_9c15ecb5_345604cute1_E,(_ZN40_INTERNAL_f277753e_4_k_cu_9c15ecb5_345604cuda3std3__45__cpo6cbeginE - _ZN40_INTERNAL_f277753e_4_k_cu_9c15ecb5_345604cute1_E)
_ZN40_INTERNAL_f277753e_4_k_cu_9c15ecb5_345604cute1_E:
	.zero		1
	.type		_ZN40_INTERNAL_f277753e_4_k_cu_9c15ecb5_345604cuda3std3__45__cpo6cbeginE,@object
	.size		_ZN40_INTERNAL_f277753e_4_k_cu_9c15ecb5_345604cuda3std3__45__cpo6cbeginE,(_ZN40_INTERNAL_f277753e_4_k_cu_9c15ecb5_345604cuda3std3__48in_placeE - _ZN40_INTERNAL_f277753e_4_k_cu_9c15ecb5_345604cuda3std3__45__cpo6cbeginE)
_ZN40_INTERNAL_f277753e_4_k_cu_9c15ecb5_345604cuda3std3__45__cpo6cbeginE:
	.zero		1
	.type		_ZN40_INTERNAL_f277753e_4_k_cu_9c15ecb5_345604cuda3std3__48in_placeE,@object
	.size		_ZN40_INTERNAL_f277753e_4_k_cu_9c15ecb5_345604cuda3std3__48in_placeE,(_ZN40_INTERNAL_f277753e_4_k_cu_9c15ecb5_345604cuda3std6ranges3__45__cpo9iter_moveE - _ZN40_INTERNAL_f277753e_4_k_cu_9c15ecb5_345604cuda3std3__48in_placeE)
_ZN40_INTERNAL_f277753e_4_k_cu_9c15ecb5_345604cuda3std3__48in_placeE:
	.zero		1
	.type		_ZN40_INTERNAL_f277753e_4_k_cu_9c15ecb5_345604cuda3std6ranges3__45__cpo9iter_moveE,@object
	.size		_ZN40_INTERNAL_f277753e_4_k_cu_9c15ecb5_345604cuda3std6ranges3__45__cpo9iter_moveE,(_ZN40_INTERNAL_f277753e_4_k_cu_9c15ecb5_345604cuda3std3__45__cpo5beginE - _ZN40_INTERNAL_f277753e_4_k_cu_9c15ecb5_345604cuda3std6ranges3__45__cpo9iter_moveE)
_ZN40_INTERNAL_f277753e_4_k_cu_9c15ecb5_345604cuda3std6ranges3__45__cpo9iter_moveE:
	.zero		1
	.type		_ZN40_INTERNAL_f277753e_4_k_cu_9c15ecb5_345604cuda3std3__45__cpo5beginE,@object
	.size		_ZN40_INTERNAL_f277753e_4_k_cu_9c15ecb5_345604cuda3std3__45__cpo5beginE,(_ZN40_INTERNAL_f277753e_4_k_cu_9c15ecb5_345604cuda3std3__442_GLOBAL__N__f277753e_4_k_cu_9c15ecb5_345606ignoreE - _ZN40_INTERNAL_f277753e_4_k_cu_9c15ecb5_345604cuda3std3__45__cpo5beginE)
_ZN40_INTERNAL_f277753e_4_k_cu_9c15ecb5_345604cuda3std3__45__cpo5beginE:
	.zero		1
	.type		_ZN40_INTERNAL_f277753e_4_k_cu_9c15ecb5_345604cuda3std3__442_GLOBAL__N__f277753e_4_k_cu_9c15ecb5_345606ignoreE,@object
	.size		_ZN40_INTERNAL_f277753e_4_k_cu_9c15ecb5_345604cuda3std3__442_GLOBAL__N__f277753e_4_k_cu_9c15ecb5_345606ignoreE,(_ZN40_INTERNAL_f277753e_4_k_cu_9c15ecb5_345604cute7productE - _ZN40_INTERNAL_f277753e_4_k_cu_9c15ecb5_345604cuda3std3__442_GLOBAL__N__f277753e_4_k_cu_9c15ecb5_345606ignoreE)
_ZN40_INTERNAL_f277753e_4_k_cu_9c15ecb5_345604cuda3std3__442_GLOBAL__N__f277753e_4_k_cu_9c15ecb5_345606ignoreE:
	.zero		1
	.type		_ZN40_INTERNAL_f277753e_4_k_cu_9c15ecb5_345604cute7productE,@object
	.size		_ZN40_INTERNAL_f277753e_4_k_cu_9c15ecb5_345604cute7productE,(_ZN40_INTERNAL_f277753e_4_k_cu_9c15ecb5_345604cuda3std3__45__cpo3endE - _ZN40_INTERNAL_f277753e_4_k_cu_9c15ecb5_345604cute7productE)
_ZN40_INTERNAL_f277753e_4_k_cu_9c15ecb5_345604cute7productE:
	.zero		1
	.type		_ZN40_INTERNAL_f277753e_4_k_cu_9c15ecb5_345604cuda3std3__45__cpo3endE,@object
	.size		_ZN40_INTERNAL_f277753e_4_k_cu_9c15ecb5_345604cuda3std3__45__cpo3endE,(_ZN40_INTERNAL_f277753e_4_k_cu_9c15ecb5_345604cuda3std3__419piecewise_constructE - _ZN40_INTERNAL_f277753e_4_k_cu_9c15ecb5_345604cuda3std3__45__cpo3endE)
_ZN40_INTERNAL_f277753e_4_k_cu_9c15ecb5_345604cuda3std3__45__cpo3endE:
	.zero		1
	.type		_ZN40_INTERNAL_f277753e_4_k_cu_9c15ecb5_345604cuda3std3__419piecewise_constructE,@object
	.size		_ZN40_INTERNAL_f277753e_4_k_cu_9c15ecb5_345604cuda3std3__419piecewise_constructE,(_ZN40_INTERNAL_f277753e_4_k_cu_9c15ecb5_345604cuda3std3__45__cpo4cendE - _ZN40_INTERNAL_f277753e_4_k_cu_9c15ecb5_345604cuda3std3__419piecewise_constructE)
_ZN40_INTERNAL_f277753e_4_k_cu_9c15ecb5_345604cuda3std3__419piecewise_constructE:
	.zero		1
	.type		_ZN40_INTERNAL_f277753e_4_k_cu_9c15ecb5_345604cuda3std3__45__cpo4cendE,@object
	.size		_ZN40_INTERNAL_f277753e_4_k_cu_9c15ecb5_345604cuda3std3__45__cpo4cendE,(_ZN40_INTERNAL_f277753e_4_k_cu_9c15ecb5_345604cuda3std6ranges3__45__cpo4swapE - _ZN40_INTERNAL_f277753e_4_k_cu_9c15ecb5_345604cuda3std3__45__cpo4cendE)
_ZN40_INTERNAL_f277753e_4_k_cu_9c15ecb5_345604cuda3std3__45__cpo4cendE:
	.zero		1
	.type		_ZN40_INTERNAL_f277753e_4_k_cu_9c15ecb5_345604cuda3std6ranges3__45__cpo4swapE,@object
	.size		_ZN40_INTERNAL_f277753e_4_k_cu_9c15ecb5_345604cuda3std6ranges3__45__cpo4swapE,(.L_10 - _ZN40_INTERNAL_f277753e_4_k_cu_9c15ecb5_345604cuda3std6ranges3__45__cpo4swapE)
_ZN40_INTERNAL_f277753e_4_k_cu_9c15ecb5_345604cuda3std6ranges3__45__cpo4swapE:
	.zero		1
.L_10:


//--------------------- .nv.constant0._ZN7cutlass13device_kernelINS_4gemm6kernel13GemmUniversalIN4cute5tupleIJiiiiEEENS1_10collective13CollectiveMmaINS1_35MainloopSm100TmaUmmaWarpSpecializedILi10ELi2ELi4ENS5_IJNS4_1CILi2EEESB_NSA_ILi1EEEEEEEENS5_IJNSA_ILi256EEENSA_ILi64EEENSA_ILi128EEEEEEaNS5_IJlSC_lEEEaSJ_NS4_8TiledMMAINS4_8MMA_AtomIJNS4_21SM100_MMA_S8_2x1SM_SSIaaiLi256ELi64ELNS4_4UMMA5MajorE0ELSO_0ELNSN_8SaturateE0EEEEEENS4_6LayoutINS5_IJSC_SC_SC_EEENS5_IJNSA_ILi0EEESU_SU_EEEEENS5_IJNS4_10UnderscoreESX_SX_EEEEENS4_28SM100_TMA_2SM_LOAD_MULTICASTENS4_14ComposedLayoutINS4_7SwizzleILi3ELi4ELi3EEENS4_18smem_ptr_flag_bitsILi8EEENSS_INS5_IJNSA_ILi8EEESH_EEENS5_IJSH_SC_EEEEEEEvNS4_8identityENS4_18SM100_TMA_2SM_LOADES1A_vS1B_EENS_8epilogue10collective18CollectiveEpilogueINS1E_23Sm100TmaWarpSpecializedILi1ELi1ELi64ELb0ELb0EEEJNS5_IJSH_SG_SH_EEENS5_IJNSS_ISH_SC_EENSS_ISG_SC_EEEEEaSJ_aSJ_NS1E_6fusion15FusionCallbacksIS1I_NS1N_17LinearCombinationIaiaiLNS_15FloatRoundStyleE2EEES1J_S1M_JEEENS4_5SM1004TMEM4LOAD26SM100_TMEM_LOAD_32dp32b64xENS4_13SM90_TMA_LOADENS11_INS12_ILi2ELi4ELi3EEES15_NSS_INS5_IJS16_SG_EEENS5_IJSG_SC_EEEEEEENS4_39AutoVectorizingCopyWithAssumedAlignmentILi128EEENS4_14SM90_TMA_STOREES22_S24_S24_EEEvvEEEEvNT_6ParamsE --------------------------
	.section	.nv.constant0._ZN7cutlass13device_kernelINS_4gemm6kernel13GemmUniversalIN4cute5tupleIJiiiiEEENS1_10collective13CollectiveMmaINS1_35MainloopSm100TmaUmmaWarpSpecializedILi10ELi2ELi4ENS5_IJNS4_1CILi2EEESB_NSA_ILi1EEEEEEEENS5_IJNSA_ILi256EEENSA_ILi64EEENSA_ILi128EEEEEEaNS5_IJlSC_lEEEaSJ_NS4_8TiledMMAINS4_8MMA_AtomIJNS4_21SM100_MMA_S8_2x1SM_SSIaaiLi256ELi64ELNS4_4UMMA5MajorE0ELSO_0ELNSN_8SaturateE0EEEEEENS4_6LayoutINS5_IJSC_SC_SC_EEENS5_IJNSA_ILi0EEESU_SU_EEEEENS5_IJNS4_10UnderscoreESX_SX_EEEEENS4_28SM100_TMA_2SM_LOAD_MULTICASTENS4_14ComposedLayoutINS4_7SwizzleILi3ELi4ELi3EEENS4_18smem_ptr_flag_bitsILi8EEENSS_INS5_IJNSA_ILi8EEESH_EEENS5_IJSH_SC_EEEEEEEvNS4_8identityENS4_18SM100_TMA_2SM_LOADES1A_vS1B_EENS_8epilogue10collective18CollectiveEpilogueINS1E_23Sm100TmaWarpSpecializedILi1ELi1ELi64ELb0ELb0EEEJNS5_IJSH_SG_SH_EEENS5_IJNSS_ISH_SC_EENSS_ISG_SC_EEEEEaSJ_aSJ_NS1E_6fusion15FusionCallbacksIS1I_NS1N_17LinearCombinationIaiaiLNS_15FloatRoundStyleE2EEES1J_S1M_JEEENS4_5SM1004TMEM4LOAD26SM100_TMEM_LOAD_32dp32b64xENS4_13SM90_TMA_LOADENS11_INS12_ILi2ELi4ELi3EEES15_NSS_INS5_IJS16_SG_EEENS5_IJSG_SC_EEEEEEENS4_39AutoVectorizingCopyWithAssumedAlignmentILi128EEENS4_14SM90_TMA_STOREES22_S24_S24_EEEvvEEEEvNT_6ParamsE,"a",@progbits
	.sectionflags	@""
	.align	4
.nv.constant0._ZN7cutlass13device_kernelINS_4gemm6kernel13GemmUniversalIN4cute5tupleIJiiiiEEENS1_10collective13CollectiveMmaINS1_35MainloopSm100TmaUmmaWarpSpecializedILi10ELi2ELi4ENS5_IJNS4_1CILi2EEESB_NSA_ILi1EEEEEEEENS5_IJNSA_ILi256EEENSA_ILi64EEENSA_ILi128EEEEEEaNS5_IJlSC_lEEEaSJ_NS4_8TiledMMAINS4_8MMA_AtomIJNS4_21SM100_MMA_S8_2x1SM_SSIaaiLi256ELi64ELNS4_4UMMA5MajorE0ELSO_0ELNSN_8SaturateE0EEEEEENS4_6LayoutINS5_IJSC_SC_SC_EEENS5_IJNSA_ILi0EEESU_SU_EEEEENS5_IJNS4_10UnderscoreESX_SX_EEEEENS4_28SM100_TMA_2SM_LOAD_MULTICASTENS4_14ComposedLayoutINS4_7SwizzleILi3ELi4ELi3EEENS4_18smem_ptr_flag_bitsILi8EEENSS_INS5_IJNSA_ILi8EEESH_EEENS5_IJSH_SC_EEEEEEEvNS4_8identityENS4_18SM100_TMA_2SM_LOADES1A_vS1B_EENS_8epilogue10collective18CollectiveEpilogueINS1E_23Sm100TmaWarpSpecializedILi1ELi1ELi64ELb0ELb0EEEJNS5_IJSH_SG_SH_EEENS5_IJNSS_ISH_SC_EENSS_ISG_SC_EEEEEaSJ_aSJ_NS1E_6fusion15FusionCallbacksIS1I_NS1N_17LinearCombinationIaiaiLNS_15FloatRoundStyleE2EEES1J_S1M_JEEENS4_5SM1004TMEM4LOAD26SM100_TMEM_LOAD_32dp32b64xENS4_13SM90_TMA_LOADENS11_INS12_ILi2ELi4ELi3EEES15_NSS_INS5_IJS16_SG_EEENS5_IJSG_SC_EEEEEEENS4_39AutoVectorizingCopyWithAssumedAlignmentILi128EEENS4_14SM90_TMA_STOREES22_S24_S24_EEEvvEEEEvNT_6ParamsE:
	.zero		2944


//--------------------- SYMBOLS --------------------------

	.type		.nv.reservedSmem.offset0,@object
	.size		.nv.reservedSmem.offset0,0x4
	.type		.nv.reservedSmem.cap,@object
	.size		.nv.reservedSmem.cap,0x4
	.type		__assertfail,@function
